	.target	sm_90a

	.elftype	@"ET_EXEC"


//--------------------- .note.nv.tkinfo           --------------------------
	.section	.note.nv.tkinfo,"",@"SHT_NOTE"
	.sectionflags	@"SHF_NOTE_NV_TKINFO"
	.tkinfo
        /*0018*/ 	.word	0x00000002
        /*0030*/ 	.string	""
        /*0030*/ 	.string	"ptxas"
        /*0030*/ 	.string	"Cuda compilation tools, release 13.0, V13.0.88"
        /*0030*/ 	.string	"Build cuda_13.0.r13.0/compiler.36424714_0"
        /*0030*/ 	.string	"-arch sm_90a -m 64 "



//--------------------- .note.nv.cuinfo           --------------------------
	.section	.note.nv.cuinfo,"",@"SHT_NOTE"
	.sectionflags	@"SHF_NOTE_NV_CUINFO"
        /*0018*/ 	.short	0x0002
        /*001a*/ 	.short	0x005a
        /*001c*/ 	.short	0x0082
	.zero		2


//--------------------- .nv.info                  --------------------------
	.section	.nv.info,"",@"SHT_CUDA_INFO"
	.align	4


	//----- nvinfo : EIATTR_REGCOUNT
	.align		4
        /*0000*/ 	.byte	0x04, 0x2f
        /*0002*/ 	.short	(.L_12 - .L_11)
	.align		4
.L_11:
        /*0004*/ 	.word	index@(_ZN7cutlass13device_kernelINS_4gemm6kernel13GemmUniversalIN4cute5tupleIJiiiiEEENS1_10collective13CollectiveMmaINS1_37MainloopSm90TmaGmmaWarpSpecializedFP8ILi14ENS5_IJNS4_1CILi1EEENSA_ILi2EEESB_EEENS1_35KernelTmaWarpSpecializedCooperativeEEENS5_IJNSA_ILi128EEESG_NSA_ILi64EEEEEENS_12float_e4m3_tENS5_IJlSB_lEEESJ_SK_NS4_8TiledMMAINS4_8MMA_AtomIJNS4_4SM904GMMA31MMA_64x128x32_F32E4M3E4M3_SS_TNILNSO_7ScaleInE1ELSQ_1EEEEEENS4_6LayoutINS5_IJSC_SB_SB_EEENS5_IJSB_NSA_ILi0EEESV_EEEEENS5_IJNS4_10UnderscoreESY_SY_EEEEENS4_23SM90_TMA_LOAD_MULTICASTENS4_14ComposedLayoutINS4_7SwizzleILi2ELi4ELi3EEENS4_18smem_ptr_flag_bitsILi8EEENST_INS5_IJNSA_ILi8EEESH_EEENS5_IJSH_SB_EEEEEEEvNS4_8identityENS4_13SM90_TMA_LOADES1B_vS1C_EENS_8epilogue10collective6detail29Sm90TmaWarpSpecializedAdapterINS1G_15DefaultEpilogueISJ_SK_SK_NS1F_6thread17LinearCombinationISJ_Li1EffLNS1K_9ScaleType4KindE0ELNS_15FloatRoundStyleE2ESJ_EENS1_15EpilogueDefaultEEEEEvvEEEEvNT_6ParamsE)
        /*0008*/ 	.word	0x000000a8


	//----- nvinfo : EIATTR_FRAME_SIZE
	.align		4
.L_12:
        /*000c*/ 	.byte	0x04, 0x11
        /*000e*/ 	.short	(.L_14 - .L_13)
	.align		4
.L_13:
        /*0010*/ 	.word	index@(_ZN7cutlass13device_kernelINS_4gemm6kernel13GemmUniversalIN4cute5tupleIJiiiiEEENS1_10collective13CollectiveMmaINS1_37MainloopSm90TmaGmmaWarpSpecializedFP8ILi14ENS5_IJNS4_1CILi1EEENSA_ILi2EEESB_EEENS1_35KernelTmaWarpSpecializedCooperativeEEENS5_IJNSA_ILi128EEESG_NSA_ILi64EEEEEENS_12float_e4m3_tENS5_IJlSB_lEEESJ_SK_NS4_8TiledMMAINS4_8MMA_AtomIJNS4_4SM904GMMA31MMA_64x128x32_F32E4M3E4M3_SS_TNILNSO_7ScaleInE1ELSQ_1EEEEEENS4_6LayoutINS5_IJSC_SB_SB_EEENS5_IJSB_NSA_ILi0EEESV_EEEEENS5_IJNS4_10UnderscoreESY_SY_EEEEENS4_23SM90_TMA_LOAD_MULTICASTENS4_14ComposedLayoutINS4_7SwizzleILi2ELi4ELi3EEENS4_18smem_ptr_flag_bitsILi8EEENST_INS5_IJNSA_ILi8EEESH_EEENS5_IJSH_SB_EEEEEEEvNS4_8identityENS4_13SM90_TMA_LOADES1B_vS1C_EENS_8epilogue10collective6detail29Sm90TmaWarpSpecializedAdapterINS1G_15DefaultEpilogueISJ_SK_SK_NS1F_6thread17LinearCombinationISJ_Li1EffLNS1K_9ScaleType4KindE0ELNS_15FloatRoundStyleE2ESJ_EENS1_15EpilogueDefaultEEEEEvvEEEEvNT_6ParamsE)
        /*0014*/ 	.word	0x00000000


	//----- nvinfo : EIATTR_MIN_STACK_SIZE
	.align		4
.L_14:
        /*0018*/ 	.byte	0x04, 0x12
        /*001a*/ 	.short	(.L_16 - .L_15)
	.align		4
.L_15:
        /*001c*/ 	.word	index@(_ZN7cutlass13device_kernelINS_4gemm6kernel13GemmUniversalIN4cute5tupleIJiiiiEEENS1_10collective13CollectiveMmaINS1_37MainloopSm90TmaGmmaWarpSpecializedFP8ILi14ENS5_IJNS4_1CILi1EEENSA_ILi2EEESB_EEENS1_35KernelTmaWarpSpecializedCooperativeEEENS5_IJNSA_ILi128EEESG_NSA_ILi64EEEEEENS_12float_e4m3_tENS5_IJlSB_lEEESJ_SK_NS4_8TiledMMAINS4_8MMA_AtomIJNS4_4SM904GMMA31MMA_64x128x32_F32E4M3E4M3_SS_TNILNSO_7ScaleInE1ELSQ_1EEEEEENS4_6LayoutINS5_IJSC_SB_SB_EEENS5_IJSB_NSA_ILi0EEESV_EEEEENS5_IJNS4_10UnderscoreESY_SY_EEEEENS4_23SM90_TMA_LOAD_MULTICASTENS4_14ComposedLayoutINS4_7SwizzleILi2ELi4ELi3EEENS4_18smem_ptr_flag_bitsILi8EEENST_INS5_IJNSA_ILi8EEESH_EEENS5_IJSH_SB_EEEEEEEvNS4_8identityENS4_13SM90_TMA_LOADES1B_vS1C_EENS_8epilogue10collective6detail29Sm90TmaWarpSpecializedAdapterINS1G_15DefaultEpilogueISJ_SK_SK_NS1F_6thread17LinearCombinationISJ_Li1EffLNS1K_9ScaleType4KindE0ELNS_15FloatRoundStyleE2ESJ_EENS1_15EpilogueDefaultEEEEEvvEEEEvNT_6ParamsE)
        /*0020*/ 	.word	0x00000000
.L_16:


//--------------------- .nv.compat                --------------------------
	.section	.nv.compat,"",@"SHT_CUDA_COMPAT_INFO"
	.align	4
        /*0000*/ 	.byte	0x02, 0x09, 0x01, 0x00, 0x02, 0x02, 0x04, 0x00, 0x02, 0x05, 0x05, 0x00, 0x03, 0x07, 0x01, 0x01
        /*0010*/ 	.byte	0x02, 0x03, 0x01, 0x00, 0x02, 0x06, 0x01, 0x00, 0x04, 0x0b, 0x08, 0x00, 0x00, 0x00, 0x00, 0x00
        /*0020*/ 	.byte	0x00, 0x00, 0x00, 0x00


//--------------------- .nv.info._ZN7cutlass13device_kernelINS_4gemm6kernel13GemmUniversalIN4cute5tupleIJiiiiEEENS1_10collective13CollectiveMmaINS1_37MainloopSm90TmaGmmaWarpSpecializedFP8ILi14ENS5_IJNS4_1CILi1EEENSA_ILi2EEESB_EEENS1_35KernelTmaWarpSpecializedCooperativeEEENS5_IJNSA_ILi128EEESG_NSA_ILi64EEEEEENS_12float_e4m3_tENS5_IJlSB_lEEESJ_SK_NS4_8TiledMMAINS4_8MMA_AtomIJNS4_4SM904GMMA31MMA_64x128x32_F32E4M3E4M3_SS_TNILNSO_7ScaleInE1ELSQ_1EEEEEENS4_6LayoutINS5_IJSC_SB_SB_EEENS5_IJSB_NSA_ILi0EEESV_EEEEENS5_IJNS4_10UnderscoreESY_SY_EEEEENS4_23SM90_TMA_LOAD_MULTICASTENS4_14ComposedLayoutINS4_7SwizzleILi2ELi4ELi3EEENS4_18smem_ptr_flag_bitsILi8EEENST_INS5_IJNSA_ILi8EEESH_EEENS5_IJSH_SB_EEEEEEEvNS4_8identityENS4_13SM90_TMA_LOADES1B_vS1C_EENS_8epilogue10collective6detail29Sm90TmaWarpSpecializedAdapterINS1G_15DefaultEpilogueISJ_SK_SK_NS1F_6thread17LinearCombinationISJ_Li1EffLNS1K_9ScaleType4KindE0ELNS_15FloatRoundStyleE2ESJ_EENS1_15EpilogueDefaultEEEEEvvEEEEvNT_6ParamsE --------------------------
	.section	.nv.info._ZN7cutlass13device_kernelINS_4gemm6kernel13GemmUniversalIN4cute5tupleIJiiiiEEENS1_10collective13CollectiveMmaINS1_37MainloopSm90TmaGmmaWarpSpecializedFP8ILi14ENS5_IJNS4_1CILi1EEENSA_ILi2EEESB_EEENS1_35KernelTmaWarpSpecializedCooperativeEEENS5_IJNSA_ILi128EEESG_NSA_ILi64EEEEEENS_12float_e4m3_tENS5_IJlSB_lEEESJ_SK_NS4_8TiledMMAINS4_8MMA_AtomIJNS4_4SM904GMMA31MMA_64x128x32_F32E4M3E4M3_SS_TNILNSO_7ScaleInE1ELSQ_1EEEEEENS4_6LayoutINS5_IJSC_SB_SB_EEENS5_IJSB_NSA_ILi0EEESV_EEEEENS5_IJNS4_10UnderscoreESY_SY_EEEEENS4_23SM90_TMA_LOAD_MULTICASTENS4_14ComposedLayoutINS4_7SwizzleILi2ELi4ELi3EEENS4_18smem_ptr_flag_bitsILi8EEENST_INS5_IJNSA_ILi8EEESH_EEENS5_IJSH_SB_EEEEEEEvNS4_8identityENS4_13SM90_TMA_LOADES1B_vS1C_EENS_8epilogue10collective6detail29Sm90TmaWarpSpecializedAdapterINS1G_15DefaultEpilogueISJ_SK_SK_NS1F_6thread17LinearCombinationISJ_Li1EffLNS1K_9ScaleType4KindE0ELNS_15FloatRoundStyleE2ESJ_EENS1_15EpilogueDefaultEEEEEvvEEEEvNT_6ParamsE,"",@"SHT_CUDA_INFO"
	.sectionflags	@""
	.align	4


	//----- nvinfo : EIATTR_CUDA_API_VERSION
	.align		4
        /*0000*/ 	.byte	0x04, 0x37
        /*0002*/ 	.short	(.L_18 - .L_17)
.L_17:
        /*0004*/ 	.word	0x00000082


	//----- nvinfo : EIATTR_KPARAM_INFO
	.align		4
.L_18:
        /*0008*/ 	.byte	0x04, 0x17
        /*000a*/ 	.short	(.L_20 - .L_19)
.L_19:
        /*000c*/ 	.word	0x00000000
        /*0010*/ 	.short	0x0000
        /*0012*/ 	.short	0x0070
        /*0014*/ 	.byte	0x00, 0xf0, 0x01, 0x10


	//----- nvinfo : EIATTR_SPARSE_MMA_MASK
	.align		4
.L_20:
        /*0018*/ 	.byte	0x03, 0x50
        /*001a*/ 	.short	0x0000


	//----- nvinfo : EIATTR_MAXREG_COUNT
	.align		4
        /*001c*/ 	.byte	0x03, 0x1b
        /*001e*/ 	.short	0x00a8


	//----- nvinfo : EIATTR_NUM_BARRIERS
	.align		4
        /*0020*/ 	.byte	0x02, 0x4c
        /*0022*/ 	.byte	0x01
	.zero		1


	//----- nvinfo : EIATTR_MERCURY_ISA_VERSION
	.align		4
        /*0024*/ 	.byte	0x03, 0x5f
        /*0026*/ 	.short	0x0101


	//----- nvinfo : EIATTR_INT_WARP_WIDE_INSTR_OFFSETS
	.align		4
        /*0028*/ 	.byte	0x04, 0x31
        /*002a*/ 	.short	(.L_22 - .L_21)


	//   ....[0]....
.L_21:
        /*002c*/ 	.word	0x000005b0


	//   ....[1]....
        /*0030*/ 	.word	0x000005d0


	//   ....[2]....
        /*0034*/ 	.word	0x000007a0


	//----- nvinfo : EIATTR_COOP_GROUP_MASK_REGIDS
	.align		4
.L_22:
        /*0038*/ 	.byte	0x04, 0x29
        /*003a*/ 	.short	(.L_24 - .L_23)


	//   ....[0]....
.L_23:
        /*003c*/ 	.word	0xffffffff


	//   ....[1]....
        /*0040*/ 	.word	0xffffffff


	//   ....[2]....
        /*0044*/ 	.word	0xffffffff


	//   ....[3]....
        /*0048*/ 	.word	0xffffffff


	//   ....[4]....
        /*004c*/ 	.word	0xffffffff


	//   ....[5]....
        /*0050*/ 	.word	0xffffffff


	//----- nvinfo : EIATTR_COOP_GROUP_INSTR_OFFSETS
	.align		4
.L_24:
        /*0054*/ 	.byte	0x04, 0x28
        /*0056*/ 	.short	(.L_26 - .L_25)


	//   ....[0]....
.L_25:
        /*0058*/ 	.word	0x00000060


	//   ....[1]....
        /*005c*/ 	.word	0x00000070


	//   ....[2]....
        /*0060*/ 	.word	0x00000130


	//   ....[3]....
        /*0064*/ 	.word	0x00000430


	//   ....[4]....
        /*0068*/ 	.word	0x000008e0


	//   ....[5]....
        /*006c*/ 	.word	0x00001360


	//----- nvinfo : EIATTR_REG_RECONFIG
	.align		4
.L_26:
        /*0070*/ 	.byte	0x01, 0x54
	.zero		2


	//----- nvinfo : EIATTR_MBARRIER_INSTR_OFFSETS
	.align		4
        /*0074*/ 	.byte	0x04, 0x39
        /*0076*/ 	.short	(.L_28 - .L_27)


	//   ....[0]....
.L_27:
        /*0078*/ 	.word	0x00000250
        /*007c*/ 	.word	0x000000ff
        /*0080*/ 	.word	0x00000000
        /*0084*/ 	.short	0x0100
        /*0086*/ 	.byte	0x08
	.zero		1


	//   ....[1]....
        /*0088*/ 	.word	0x00000260
        /*008c*/ 	.word	0x000000ff
        /*0090*/ 	.word	0x00000070
        /*0094*/ 	.short	0x0100
        /*0096*/ 	.byte	0x08
	.zero		1


	//   ....[2]....
        /*0098*/ 	.word	0x00000270
        /*009c*/ 	.word	0x000000ff
        /*00a0*/ 	.word	0x00000008
        /*00a4*/ 	.short	0x0100
        /*00a6*/ 	.byte	0x08
	.zero		1


	//   ....[3]....
        /*00a8*/ 	.word	0x00000280
        /*00ac*/ 	.word	0x000000ff
        /*00b0*/ 	.word	0x00000078
        /*00b4*/ 	.short	0x0100
        /*00b6*/ 	.byte	0x08
	.zero		1


	//   ....[4]....
        /*00b8*/ 	.word	0x00000290
        /*00bc*/ 	.word	0x000000ff
        /*00c0*/ 	.word	0x00000010
        /*00c4*/ 	.short	0x0100
        /*00c6*/ 	.byte	0x08
	.zero		1


	//   ....[5]....
        /*00c8*/ 	.word	0x000002a0
        /*00cc*/ 	.word	0x000000ff
        /*00d0*/ 	.word	0x00000080
        /*00d4*/ 	.short	0x0100
        /*00d6*/ 	.byte	0x08
	.zero		1


	//   ....[6]....
        /*00d8*/ 	.word	0x000002b0
        /*00dc*/ 	.word	0x000000ff
        /*00e0*/ 	.word	0x00000018
        /*00e4*/ 	.short	0x0100
        /*00e6*/ 	.byte	0x08
	.zero		1


	//   ....[7]....
        /*00e8*/ 	.word	0x000002c0
        /*00ec*/ 	.word	0x000000ff
        /*00f0*/ 	.word	0x00000088
        /*00f4*/ 	.short	0x0100
        /*00f6*/ 	.byte	0x08
	.zero		1


	//   ....[8]....
        /*00f8*/ 	.word	0x000002d0
        /*00fc*/ 	.word	0x000000ff
        /*0100*/ 	.word	0x00000020
        /*0104*/ 	.short	0x0100
        /*0106*/ 	.byte	0x08
	.zero		1


	//   ....[9]....
        /*0108*/ 	.word	0x000002e0
        /*010c*/ 	.word	0x000000ff
        /*0110*/ 	.word	0x00000090
        /*0114*/ 	.short	0x0100
        /*0116*/ 	.byte	0x08
	.zero		1


	//   ....[10]....
        /*0118*/ 	.word	0x000002f0
        /*011c*/ 	.word	0x000000ff
        /*0120*/ 	.word	0x00000028
        /*0124*/ 	.short	0x0100
        /*0126*/ 	.byte	0x08
	.zero		1


	//   ....[11]....
        /*0128*/ 	.word	0x00000300
        /*012c*/ 	.word	0x000000ff
        /*0130*/ 	.word	0x00000098
        /*0134*/ 	.short	0x0100
        /*0136*/ 	.byte	0x08
	.zero		1


	//   ....[12]....
        /*0138*/ 	.word	0x00000310
        /*013c*/ 	.word	0x000000ff
        /*0140*/ 	.word	0x00000030
        /*0144*/ 	.short	0x0100
        /*0146*/ 	.byte	0x08
	.zero		1


	//   ....[13]....
        /*0148*/ 	.word	0x00000320
        /*014c*/ 	.word	0x000000ff
        /*0150*/ 	.word	0x000000a0
        /*0154*/ 	.short	0x0100
        /*0156*/ 	.byte	0x08
	.zero		1


	//   ....[14]....
        /*0158*/ 	.word	0x00000330
        /*015c*/ 	.word	0x000000ff
        /*0160*/ 	.word	0x00000038
        /*0164*/ 	.short	0x0100
        /*0166*/ 	.byte	0x08
	.zero		1


	//   ....[15]....
        /*0168*/ 	.word	0x00000340
        /*016c*/ 	.word	0x000000ff
        /*0170*/ 	.word	0x000000a8
        /*0174*/ 	.short	0x0100
        /*0176*/ 	.byte	0x08
	.zero		1


	//   ....[16]....
        /*0178*/ 	.word	0x00000350
        /*017c*/ 	.word	0x000000ff
        /*0180*/ 	.word	0x00000040
        /*0184*/ 	.short	0x0100
        /*0186*/ 	.byte	0x08
	.zero		1


	//   ....[17]....
        /*0188*/ 	.word	0x00000360
        /*018c*/ 	.word	0x000000ff
        /*0190*/ 	.word	0x000000b0
        /*0194*/ 	.short	0x0100
        /*0196*/ 	.byte	0x08
	.zero		1


	//   ....[18]....
        /*0198*/ 	.word	0x00000370
        /*019c*/ 	.word	0x000000ff
        /*01a0*/ 	.word	0x00000048
        /*01a4*/ 	.short	0x0100
        /*01a6*/ 	.byte	0x08
	.zero		1


	//   ....[19]....
        /*01a8*/ 	.word	0x00000380
        /*01ac*/ 	.word	0x000000ff
        /*01b0*/ 	.word	0x000000b8
        /*01b4*/ 	.short	0x0100
        /*01b6*/ 	.byte	0x08
	.zero		1


	//   ....[20]....
        /*01b8*/ 	.word	0x00000390
        /*01bc*/ 	.word	0x000000ff
        /*01c0*/ 	.word	0x00000050
        /*01c4*/ 	.short	0x0100
        /*01c6*/ 	.byte	0x08
	.zero		1


	//   ....[21]....
        /*01c8*/ 	.word	0x000003a0
        /*01cc*/ 	.word	0x000000ff
        /*01d0*/ 	.word	0x000000c0
        /*01d4*/ 	.short	0x0100
        /*01d6*/ 	.byte	0x08
	.zero		1


	//   ....[22]....
        /*01d8*/ 	.word	0x000003b0
        /*01dc*/ 	.word	0x000000ff
        /*01e0*/ 	.word	0x00000058
        /*01e4*/ 	.short	0x0100
        /*01e6*/ 	.byte	0x08
	.zero		1


	//   ....[23]....
        /*01e8*/ 	.word	0x000003c0
        /*01ec*/ 	.word	0x000000ff
        /*01f0*/ 	.word	0x000000c8
        /*01f4*/ 	.short	0x0100
        /*01f6*/ 	.byte	0x08
	.zero		1


	//   ....[24]....
        /*01f8*/ 	.word	0x000003d0
        /*01fc*/ 	.word	0x000000ff
        /*0200*/ 	.word	0x00000060
        /*0204*/ 	.short	0x0100
        /*0206*/ 	.byte	0x08
	.zero		1


	//   ....[25]....
        /*0208*/ 	.word	0x000003e0
        /*020c*/ 	.word	0x000000ff
        /*0210*/ 	.word	0x000000d0
        /*0214*/ 	.short	0x0100
        /*0216*/ 	.byte	0x08
	.zero		1


	//   ....[26]....
        /*0218*/ 	.word	0x000003f0
        /*021c*/ 	.word	0x000000ff
        /*0220*/ 	.word	0x00000068
        /*0224*/ 	.short	0x0100
        /*0226*/ 	.byte	0x08
	.zero		1


	//   ....[27]....
        /*0228*/ 	.word	0x00000400
        /*022c*/ 	.word	0x000000ff
        /*0230*/ 	.word	0x000000d8
        /*0234*/ 	.short	0x0100
        /*0236*/ 	.byte	0x08
	.zero		1


	//   ....[28]....
        /*0238*/ 	.word	0x00000840
        /*023c*/ 	.word	0x000000ff
        /*0240*/ 	.word	0x000000f0
        /*0244*/ 	.short	0x0100
        /*0246*/ 	.byte	0x06
	.zero		1


	//   ....[29]....
        /*0248*/ 	.word	0x00000890
        /*024c*/ 	.word	0x000000ff
        /*0250*/ 	.word	0x000000f8
        /*0254*/ 	.short	0x0100
        /*0256*/ 	.byte	0x06
	.zero		1


	//   ....[30]....
        /*0258*/ 	.word	0x00001880
        /*025c*/ 	.word	0x000000ff
        /*0260*/ 	.word	0x00000000
        /*0264*/ 	.short	0x010a
        /*0266*/ 	.byte	0x06
	.zero		1


	//   ....[31]....
        /*0268*/ 	.word	0x000018c0
        /*026c*/ 	.word	0x000000ff
        /*0270*/ 	.word	0x00000000
        /*0274*/ 	.short	0x010a
        /*0276*/ 	.byte	0x06
	.zero		1


	//   ....[32]....
        /*0278*/ 	.word	0x000021e0
        /*027c*/ 	.word	0x000000ff
        /*0280*/ 	.word	0x00000000
        /*0284*/ 	.short	0x010a
        /*0286*/ 	.byte	0x0c
	.zero		1


	//   ....[33]....
        /*0288*/ 	.word	0x00002220
        /*028c*/ 	.word	0x000000ff
        /*0290*/ 	.word	0x00000000
        /*0294*/ 	.short	0x010a
        /*0296*/ 	.byte	0x0c
	.zero		1


	//   ....[34]....
        /*0298*/ 	.word	0x00002850
        /*029c*/ 	.word	0x0000008e
        /*02a0*/ 	.word	0x00000000
        /*02a4*/ 	.short	0x0101
        /*02a6*/ 	.byte	0x3f
	.zero		1


	//   ....[35]....
        /*02a8*/ 	.word	0x00002ee0
        /*02ac*/ 	.word	0x0000000b
        /*02b0*/ 	.word	0x00000000
        /*02b4*/ 	.short	0x0101
        /*02b6*/ 	.byte	0x3f
	.zero		1


	//   ....[36]....
        /*02b8*/ 	.word	0x000087e0
        /*02bc*/ 	.word	0x00000014
        /*02c0*/ 	.word	0x00000070
        /*02c4*/ 	.short	0x010a
        /*02c6*/ 	.byte	0x3f
	.zero		1


	//   ....[37]....
        /*02c8*/ 	.word	0x00008b80
        /*02cc*/ 	.word	0x00000008
        /*02d0*/ 	.word	0x000000f8
        /*02d4*/ 	.short	0x0101
        /*02d6*/ 	.byte	0x3f
	.zero		1


	//   ....[38]....
        /*02d8*/ 	.word	0x00009280
        /*02dc*/ 	.word	0x00000006
        /*02e0*/ 	.word	0x00000000
        /*02e4*/ 	.short	0x010a
        /*02e6*/ 	.byte	0x3f
	.zero		1


	//   ....[39]....
        /*02e8*/ 	.word	0x00009300
        /*02ec*/ 	.word	0x00000007
        /*02f0*/ 	.word	0x00000000
        /*02f4*/ 	.short	0x010a
        /*02f6*/ 	.byte	0x3f
	.zero		1


	//   ....[40]....
        /*02f8*/ 	.word	0x00009390
        /*02fc*/ 	.word	0x00000006
        /*0300*/ 	.word	0x00000000
        /*0304*/ 	.short	0x010a
        /*0306*/ 	.byte	0x3f
	.zero		1


	//   ....[41]....
        /*0308*/ 	.word	0x00009420
        /*030c*/ 	.word	0x00000009
        /*0310*/ 	.word	0x00000000
        /*0314*/ 	.short	0x010a
        /*0316*/ 	.byte	0x3f
	.zero		1


	//   ....[42]....
        /*0318*/ 	.word	0x000094b0
        /*031c*/ 	.word	0x00000006
        /*0320*/ 	.word	0x00000000
        /*0324*/ 	.short	0x010a
        /*0326*/ 	.byte	0x3f
	.zero		1


	//   ....[43]....
        /*0328*/ 	.word	0x00009540
        /*032c*/ 	.word	0x00000009
        /*0330*/ 	.word	0x00000000
        /*0334*/ 	.short	0x010a
        /*0336*/ 	.byte	0x3f
	.zero		1


	//   ....[44]....
        /*0338*/ 	.word	0x000095d0
        /*033c*/ 	.word	0x00000006
        /*0340*/ 	.word	0x00000000
        /*0344*/ 	.short	0x010a
        /*0346*/ 	.byte	0x3f
	.zero		1


	//   ....[45]....
        /*0348*/ 	.word	0x00009660
        /*034c*/ 	.word	0x00000009
        /*0350*/ 	.word	0x00000000
        /*0354*/ 	.short	0x010a
        /*0356*/ 	.byte	0x3f
	.zero		1


	//   ....[46]....
        /*0358*/ 	.word	0x000096f0
        /*035c*/ 	.word	0x00000006
        /*0360*/ 	.word	0x00000000
        /*0364*/ 	.short	0x010a
        /*0366*/ 	.byte	0x3f
	.zero		1


	//   ....[47]....
        /*0368*/ 	.word	0x00009780
        /*036c*/ 	.word	0x00000009
        /*0370*/ 	.word	0x00000000
        /*0374*/ 	.short	0x010a
        /*0376*/ 	.byte	0x3f
	.zero		1


	//   ....[48]....
        /*0378*/ 	.word	0x00009810
        /*037c*/ 	.word	0x00000006
        /*0380*/ 	.word	0x00000000
        /*0384*/ 	.short	0x010a
        /*0386*/ 	.byte	0x3f
	.zero		1


	//   ....[49]....
        /*0388*/ 	.word	0x000098a0
        /*038c*/ 	.word	0x00000009
        /*0390*/ 	.word	0x00000000
        /*0394*/ 	.short	0x010a
        /*0396*/ 	.byte	0x3f
	.zero		1


	//   ....[50]....
        /*0398*/ 	.word	0x00009930
        /*039c*/ 	.word	0x00000006
        /*03a0*/ 	.word	0x00000000
        /*03a4*/ 	.short	0x010a
        /*03a6*/ 	.byte	0x3f
	.zero		1


	//   ....[51]....
        /*03a8*/ 	.word	0x000099c0
        /*03ac*/ 	.word	0x00000003
        /*03b0*/ 	.word	0x00000000
        /*03b4*/ 	.short	0x010a
        /*03b6*/ 	.byte	0x3f
	.zero		1


	//   ....[52]....
        /*03b8*/ 	.word	0x00009a30
        /*03bc*/ 	.word	0x0000000c
        /*03c0*/ 	.word	0x00000000
        /*03c4*/ 	.short	0x010a
        /*03c6*/ 	.byte	0x3f
	.zero		1


	//   ....[53]....
        /*03c8*/ 	.word	0x00009a90
        /*03cc*/ 	.word	0x0000008e
        /*03d0*/ 	.word	0x00000000
        /*03d4*/ 	.short	0x010a
        /*03d6*/ 	.byte	0x3f
	.zero		1


	//   ....[54]....
        /*03d8*/ 	.word	0x00009b60
        /*03dc*/ 	.word	0x00000014
        /*03e0*/ 	.word	0x00000070
        /*03e4*/ 	.short	0x010a
        /*03e6*/ 	.byte	0x3f
	.zero		1


	//   ....[55]....
        /*03e8*/ 	.word	0x00009c30
        /*03ec*/ 	.word	0x00000006
        /*03f0*/ 	.word	0x00000000
        /*03f4*/ 	.short	0x010a
        /*03f6*/ 	.byte	0x3f
	.zero		1


	//   ....[56]....
        /*03f8*/ 	.word	0x00009c80
        /*03fc*/ 	.word	0x00000007
        /*0400*/ 	.word	0x00000000
        /*0404*/ 	.short	0x010a
        /*0406*/ 	.byte	0x3f
	.zero		1


	//   ....[57]....
        /*0408*/ 	.word	0x00009cd0
        /*040c*/ 	.word	0x00000006
        /*0410*/ 	.word	0x00000000
        /*0414*/ 	.short	0x010a
        /*0416*/ 	.byte	0x3f
	.zero		1


	//   ....[58]....
        /*0418*/ 	.word	0x00009d20
        /*041c*/ 	.word	0x00000009
        /*0420*/ 	.word	0x00000000
        /*0424*/ 	.short	0x010a
        /*0426*/ 	.byte	0x3f
	.zero		1


	//   ....[59]....
        /*0428*/ 	.word	0x00009d70
        /*042c*/ 	.word	0x00000006
        /*0430*/ 	.word	0x00000000
        /*0434*/ 	.short	0x010a
        /*0436*/ 	.byte	0x3f
	.zero		1


	//   ....[60]....
        /*0438*/ 	.word	0x00009dc0
        /*043c*/ 	.word	0x00000009
        /*0440*/ 	.word	0x00000000
        /*0444*/ 	.short	0x010a
        /*0446*/ 	.byte	0x3f
	.zero		1


	//   ....[61]....
        /*0448*/ 	.word	0x00009e10
        /*044c*/ 	.word	0x00000006
        /*0450*/ 	.word	0x00000000
        /*0454*/ 	.short	0x010a
        /*0456*/ 	.byte	0x3f
	.zero		1


	//   ....[62]....
        /*0458*/ 	.word	0x00009e60
        /*045c*/ 	.word	0x00000009
        /*0460*/ 	.word	0x00000000
        /*0464*/ 	.short	0x010a
        /*0466*/ 	.byte	0x3f
	.zero		1


	//   ....[63]....
        /*0468*/ 	.word	0x00009eb0
        /*046c*/ 	.word	0x00000006
        /*0470*/ 	.word	0x00000000
        /*0474*/ 	.short	0x010a
        /*0476*/ 	.byte	0x3f
	.zero		1


	//   ....[64]....
        /*0478*/ 	.word	0x00009f00
        /*047c*/ 	.word	0x00000009
        /*0480*/ 	.word	0x00000000
        /*0484*/ 	.short	0x010a
        /*0486*/ 	.byte	0x3f
	.zero		1


	//   ....[65]....
        /*0488*/ 	.word	0x00009f50
        /*048c*/ 	.word	0x00000006
        /*0490*/ 	.word	0x00000000
        /*0494*/ 	.short	0x010a
        /*0496*/ 	.byte	0x3f
	.zero		1


	//   ....[66]....
        /*0498*/ 	.word	0x00009fa0
        /*049c*/ 	.word	0x00000009
        /*04a0*/ 	.word	0x00000000
        /*04a4*/ 	.short	0x010a
        /*04a6*/ 	.byte	0x3f
	.zero		1


	//   ....[67]....
        /*04a8*/ 	.word	0x00009ff0
        /*04ac*/ 	.word	0x00000006
        /*04b0*/ 	.word	0x00000000
        /*04b4*/ 	.short	0x010a
        /*04b6*/ 	.byte	0x3f
	.zero		1


	//----- nvinfo : EIATTR_NUM_MBARRIERS
	.align		4
.L_28:
        /*04b8*/ 	.byte	0x03, 0x38
        /*04ba*/ 	.short	0x001e


	//----- nvinfo : EIATTR_EXIT_INSTR_OFFSETS
	.align		4
        /*04bc*/ 	.byte	0x04, 0x1c
        /*04be*/ 	.short	(.L_30 - .L_29)


	//   ....[0]....
.L_29:
        /*04c0*/ 	.word	0x00000a40


	//   ....[1]....
        /*04c4*/ 	.word	0x00001230


	//   ....[2]....
        /*04c8*/ 	.word	0x00007f00


	//   ....[3]....
        /*04cc*/ 	.word	0x00008460


	//   ....[4]....
        /*04d0*/ 	.word	0x00009a10


	//----- nvinfo : EIATTR_MAX_THREADS
	.align		4
.L_30:
        /*04d4*/ 	.byte	0x04, 0x05
        /*04d6*/ 	.short	(.L_32 - .L_31)
.L_31:
        /*04d8*/ 	.word	0x00000180
        /*04dc*/ 	.word	0x00000001
        /*04e0*/ 	.word	0x00000001


	//----- nvinfo : EIATTR_CRS_STACK_SIZE
	.align		4
.L_32:
        /*04e4*/ 	.byte	0x04, 0x1e
        /*04e6*/ 	.short	(.L_34 - .L_33)
.L_33:
        /*04e8*/ 	.word	0x00000000


	//----- nvinfo : EIATTR_CBANK_PARAM_SIZE
	.align		4
.L_34:
        /*04ec*/ 	.byte	0x03, 0x19
        /*04ee*/ 	.short	0x0470


	//----- nvinfo : EIATTR_PARAM_CBANK
	.align		4
        /*04f0*/ 	.byte	0x04, 0x0a
        /*04f2*/ 	.short	(.L_36 - .L_35)
	.align		4
.L_35:
        /*04f4*/ 	.word	index@(.nv.constant0._ZN7cutlass13device_kernelINS_4gemm6kernel13GemmUniversalIN4cute5tupleIJiiiiEEENS1_10collective13CollectiveMmaINS1_37MainloopSm90TmaGmmaWarpSpecializedFP8ILi14ENS5_IJNS4_1CILi1EEENSA_ILi2EEESB_EEENS1_35KernelTmaWarpSpecializedCooperativeEEENS5_IJNSA_ILi128EEESG_NSA_ILi64EEEEEENS_12float_e4m3_tENS5_IJlSB_lEEESJ_SK_NS4_8TiledMMAINS4_8MMA_AtomIJNS4_4SM904GMMA31MMA_64x128x32_F32E4M3E4M3_SS_TNILNSO_7ScaleInE1ELSQ_1EEEEEENS4_6LayoutINS5_IJSC_SB_SB_EEENS5_IJSB_NSA_ILi0EEESV_EEEEENS5_IJNS4_10UnderscoreESY_SY_EEEEENS4_23SM90_TMA_LOAD_MULTICASTENS4_14ComposedLayoutINS4_7SwizzleILi2ELi4ELi3EEENS4_18smem_ptr_flag_bitsILi8EEENST_INS5_IJNSA_ILi8EEESH_EEENS5_IJSH_SB_EEEEEEEvNS4_8identityENS4_13SM90_TMA_LOADES1B_vS1C_EENS_8epilogue10collective6detail29Sm90TmaWarpSpecializedAdapterINS1G_15DefaultEpilogueISJ_SK_SK_NS1F_6thread17LinearCombinationISJ_Li1EffLNS1K_9ScaleType4KindE0ELNS_15FloatRoundStyleE2ESJ_EENS1_15EpilogueDefaultEEEEEvvEEEEvNT_6ParamsE)
        /*04f8*/ 	.short	0x0210
        /*04fa*/ 	.short	0x0470


	//----- nvinfo : EIATTR_SW_WAR
	.align		4
.L_36:
        /*04fc*/ 	.byte	0x04, 0x36
        /*04fe*/ 	.short	(.L_38 - .L_37)
.L_37:
        /*0500*/ 	.word	0x00000008
.L_38:


//--------------------- .nv.callgraph             --------------------------
	.section	.nv.callgraph,"",@"SHT_CUDA_CALLGRAPH"
	.align	4
	.sectionentsize	8
	.align		4
        /*0000*/ 	.word	0x00000000
	.align		4
        /*0004*/ 	.word	0xffffffff
	.align		4
        /*0008*/ 	.word	0x00000000
	.align		4
        /*000c*/ 	.word	0xfffffffe
	.align		4
        /*0010*/ 	.word	0x00000000
	.align		4
        /*0014*/ 	.word	0xfffffffd
	.align		4
        /*0018*/ 	.word	0x00000000
	.align		4
        /*001c*/ 	.word	0xfffffffc


//--------------------- .nv.constant4             --------------------------
	.section	.nv.constant4,"a",@progbits
	.align	8
	.align		8
.nv.constant4:
        /*0000*/ 	.dword	_ZN39_INTERNAL_784c95cc_4_k_cu_8c198701_45094cuda3std3__45__cpo5beginE
	.align		8
        /*0008*/ 	.dword	_ZN39_INTERNAL_784c95cc_4_k_cu_8c198701_45094cuda3std3__45__cpo3endE
	.align		8
        /*0010*/ 	.dword	_ZN39_INTERNAL_784c95cc_4_k_cu_8c198701_45094cuda3std3__45__cpo6cbeginE
	.align		8
        /*0018*/ 	.dword	_ZN39_INTERNAL_784c95cc_4_k_cu_8c198701_45094cuda3std3__45__cpo4cendE
	.align		8
        /*0020*/ 	.dword	_ZN39_INTERNAL_784c95cc_4_k_cu_8c198701_45094cuda3std3__441_GLOBAL__N__784c95cc_4_k_cu_8c198701_45096ignoreE
	.align		8
        /*0028*/ 	.dword	_ZN39_INTERNAL_784c95cc_4_k_cu_8c198701_45094cuda3std3__419piecewise_constructE
	.align		8
        /*0030*/ 	.dword	_ZN39_INTERNAL_784c95cc_4_k_cu_8c198701_45094cuda3std3__48in_placeE
	.align		8
        /*0038*/ 	.dword	_ZN39_INTERNAL_784c95cc_4_k_cu_8c198701_45094cuda3std6ranges3__45__cpo4swapE
	.align		8
        /*0040*/ 	.dword	_ZN39_INTERNAL_784c95cc_4_k_cu_8c198701_45094cuda3std6ranges3__45__cpo9iter_moveE
	.align		8
        /*0048*/ 	.dword	_ZN39_INTERNAL_784c95cc_4_k_cu_8c198701_45094cute7productE
	.align		8
        /*0050*/ 	.dword	_ZN39_INTERNAL_784c95cc_4_k_cu_8c198701_45094cute1_E


//--------------------- .text._ZN7cutlass13device_kernelINS_4gemm6kernel13GemmUniversalIN4cute5tupleIJiiiiEEENS1_10collective13CollectiveMmaINS1_37MainloopSm90TmaGmmaWarpSpecializedFP8ILi14ENS5_IJNS4_1CILi1EEENSA_ILi2EEESB_EEENS1_35KernelTmaWarpSpecializedCooperativeEEENS5_IJNSA_ILi128EEESG_NSA_ILi64EEEEEENS_12float_e4m3_tENS5_IJlSB_lEEESJ_SK_NS4_8TiledMMAINS4_8MMA_AtomIJNS4_4SM904GMMA31MMA_64x128x32_F32E4M3E4M3_SS_TNILNSO_7ScaleInE1ELSQ_1EEEEEENS4_6LayoutINS5_IJSC_SB_SB_EEENS5_IJSB_NSA_ILi0EEESV_EEEEENS5_IJNS4_10UnderscoreESY_SY_EEEEENS4_23SM90_TMA_LOAD_MULTICASTENS4_14ComposedLayoutINS4_7SwizzleILi2ELi4ELi3EEENS4_18smem_ptr_flag_bitsILi8EEENST_INS5_IJNSA_ILi8EEESH_EEENS5_IJSH_SB_EEEEEEEvNS4_8identityENS4_13SM90_TMA_LOADES1B_vS1C_EENS_8epilogue10collective6detail29Sm90TmaWarpSpecializedAdapterINS1G_15DefaultEpilogueISJ_SK_SK_NS1F_6thread17LinearCombinationISJ_Li1EffLNS1K_9ScaleType4KindE0ELNS_15FloatRoundStyleE2ESJ_EENS1_15EpilogueDefaultEEEEEvvEEEEvNT_6ParamsE --------------------------
	.section	.text._ZN7cutlass13device_kernelINS_4gemm6kernel13GemmUniversalIN4cute5tupleIJiiiiEEENS1_10collective13CollectiveMmaINS1_37MainloopSm90TmaGmmaWarpSpecializedFP8ILi14ENS5_IJNS4_1CILi1EEENSA_ILi2EEESB_EEENS1_35KernelTmaWarpSpecializedCooperativeEEENS5_IJNSA_ILi128EEESG_NSA_ILi64EEEEEENS_12float_e4m3_tENS5_IJlSB_lEEESJ_SK_NS4_8TiledMMAINS4_8MMA_AtomIJNS4_4SM904GMMA31MMA_64x128x32_F32E4M3E4M3_SS_TNILNSO_7ScaleInE1ELSQ_1EEEEEENS4_6LayoutINS5_IJSC_SB_SB_EEENS5_IJSB_NSA_ILi0EEESV_EEEEENS5_IJNS4_10UnderscoreESY_SY_EEEEENS4_23SM90_TMA_LOAD_MULTICASTENS4_14ComposedLayoutINS4_7SwizzleILi2ELi4ELi3EEENS4_18smem_ptr_flag_bitsILi8EEENST_INS5_IJNSA_ILi8EEESH_EEENS5_IJSH_SB_EEEEEEEvNS4_8identityENS4_13SM90_TMA_LOADES1B_vS1C_EENS_8epilogue10collective6detail29Sm90TmaWarpSpecializedAdapterINS1G_15DefaultEpilogueISJ_SK_SK_NS1F_6thread17LinearCombinationISJ_Li1EffLNS1K_9ScaleType4KindE0ELNS_15FloatRoundStyleE2ESJ_EENS1_15EpilogueDefaultEEEEEvvEEEEvNT_6ParamsE,"ax",@progbits
	.align	128
.text._ZN7cutlass13device_kernelINS_4gemm6kernel13GemmUniversalIN4cute5tupleIJiiiiEEENS1_10collective13CollectiveMmaINS1_37MainloopSm90TmaGmmaWarpSpecializedFP8ILi14ENS5_IJNS4_1CILi1EEENSA_ILi2EEESB_EEENS1_35KernelTmaWarpSpecializedCooperativeEEENS5_IJNSA_ILi128EEESG_NSA_ILi64EEEEEENS_12float_e4m3_tENS5_IJlSB_lEEESJ_SK_NS4_8TiledMMAINS4_8MMA_AtomIJNS4_4SM904GMMA31MMA_64x128x32_F32E4M3E4M3_SS_TNILNSO_7ScaleInE1ELSQ_1EEEEEENS4_6LayoutINS5_IJSC_SB_SB_EEENS5_IJSB_NSA_ILi0EEESV_EEEEENS5_IJNS4_10UnderscoreESY_SY_EEEEENS4_23SM90_TMA_LOAD_MULTICASTENS4_14ComposedLayoutINS4_7SwizzleILi2ELi4ELi3EEENS4_18smem_ptr_flag_bitsILi8EEENST_INS5_IJNSA_ILi8EEESH_EEENS5_IJSH_SB_EEEEEEEvNS4_8identityENS4_13SM90_TMA_LOADES1B_vS1C_EENS_8epilogue10collective6detail29Sm90TmaWarpSpecializedAdapterINS1G_15DefaultEpilogueISJ_SK_SK_NS1F_6thread17LinearCombinationISJ_Li1EffLNS1K_9ScaleType4KindE0ELNS_15FloatRoundStyleE2ESJ_EENS1_15EpilogueDefaultEEEEEvvEEEEvNT_6ParamsE:
        .type           _ZN7cutlass13device_kernelINS_4gemm6kernel13GemmUniversalIN4cute5tupleIJiiiiEEENS1_10collective13CollectiveMmaINS1_37MainloopSm90TmaGmmaWarpSpecializedFP8ILi14ENS5_IJNS4_1CILi1EEENSA_ILi2EEESB_EEENS1_35KernelTmaWarpSpecializedCooperativeEEENS5_IJNSA_ILi128EEESG_NSA_ILi64EEEEEENS_12float_e4m3_tENS5_IJlSB_lEEESJ_SK_NS4_8TiledMMAINS4_8MMA_AtomIJNS4_4SM904GMMA31MMA_64x128x32_F32E4M3E4M3_SS_TNILNSO_7ScaleInE1ELSQ_1EEEEEENS4_6LayoutINS5_IJSC_SB_SB_EEENS5_IJSB_NSA_ILi0EEESV_EEEEENS5_IJNS4_10UnderscoreESY_SY_EEEEENS4_23SM90_TMA_LOAD_MULTICASTENS4_14ComposedLayoutINS4_7SwizzleILi2ELi4ELi3EEENS4_18smem_ptr_flag_bitsILi8EEENST_INS5_IJNSA_ILi8EEESH_EEENS5_IJSH_SB_EEEEEEEvNS4_8identityENS4_13SM90_TMA_LOADES1B_vS1C_EENS_8epilogue10collective6detail29Sm90TmaWarpSpecializedAdapterINS1G_15DefaultEpilogueISJ_SK_SK_NS1F_6thread17LinearCombinationISJ_Li1EffLNS1K_9ScaleType4KindE0ELNS_15FloatRoundStyleE2ESJ_EENS1_15EpilogueDefaultEEEEEvvEEEEvNT_6ParamsE,@function
        .size           _ZN7cutlass13device_kernelINS_4gemm6kernel13GemmUniversalIN4cute5tupleIJiiiiEEENS1_10collective13CollectiveMmaINS1_37MainloopSm90TmaGmmaWarpSpecializedFP8ILi14ENS5_IJNS4_1CILi1EEENSA_ILi2EEESB_EEENS1_35KernelTmaWarpSpecializedCooperativeEEENS5_IJNSA_ILi128EEESG_NSA_ILi64EEEEEENS_12float_e4m3_tENS5_IJlSB_lEEESJ_SK_NS4_8TiledMMAINS4_8MMA_AtomIJNS4_4SM904GMMA31MMA_64x128x32_F32E4M3E4M3_SS_TNILNSO_7ScaleInE1ELSQ_1EEEEEENS4_6LayoutINS5_IJSC_SB_SB_EEENS5_IJSB_NSA_ILi0EEESV_EEEEENS5_IJNS4_10UnderscoreESY_SY_EEEEENS4_23SM90_TMA_LOAD_MULTICASTENS4_14ComposedLayoutINS4_7SwizzleILi2ELi4ELi3EEENS4_18smem_ptr_flag_bitsILi8EEENST_INS5_IJNSA_ILi8EEESH_EEENS5_IJSH_SB_EEEEEEEvNS4_8identityENS4_13SM90_TMA_LOADES1B_vS1C_EENS_8epilogue10collective6detail29Sm90TmaWarpSpecializedAdapterINS1G_15DefaultEpilogueISJ_SK_SK_NS1F_6thread17LinearCombinationISJ_Li1EffLNS1K_9ScaleType4KindE0ELNS_15FloatRoundStyleE2ESJ_EENS1_15EpilogueDefaultEEEEEvvEEEEvNT_6ParamsE,(.L_x_227 - _ZN7cutlass13device_kernelINS_4gemm6kernel13GemmUniversalIN4cute5tupleIJiiiiEEENS1_10collective13CollectiveMmaINS1_37MainloopSm90TmaGmmaWarpSpecializedFP8ILi14ENS5_IJNS4_1CILi1EEENSA_ILi2EEESB_EEENS1_35KernelTmaWarpSpecializedCooperativeEEENS5_IJNSA_ILi128EEESG_NSA_ILi64EEEEEENS_12float_e4m3_tENS5_IJlSB_lEEESJ_SK_NS4_8TiledMMAINS4_8MMA_AtomIJNS4_4SM904GMMA31MMA_64x128x32_F32E4M3E4M3_SS_TNILNSO_7ScaleInE1ELSQ_1EEEEEENS4_6LayoutINS5_IJSC_SB_SB_EEENS5_IJSB_NSA_ILi0EEESV_EEEEENS5_IJNS4_10UnderscoreESY_SY_EEEEENS4_23SM90_TMA_LOAD_MULTICASTENS4_14ComposedLayoutINS4_7SwizzleILi2ELi4ELi3EEENS4_18smem_ptr_flag_bitsILi8EEENST_INS5_IJNSA_ILi8EEESH_EEENS5_IJSH_SB_EEEEEEEvNS4_8identityENS4_13SM90_TMA_LOADES1B_vS1C_EENS_8epilogue10collective6detail29Sm90TmaWarpSpecializedAdapterINS1G_15DefaultEpilogueISJ_SK_SK_NS1F_6thread17LinearCombinationISJ_Li1EffLNS1K_9ScaleType4KindE0ELNS_15FloatRoundStyleE2ESJ_EENS1_15EpilogueDefaultEEEEEvvEEEEvNT_6ParamsE)
        .other          _ZN7cutlass13device_kernelINS_4gemm6kernel13GemmUniversalIN4cute5tupleIJiiiiEEENS1_10collective13CollectiveMmaINS1_37MainloopSm90TmaGmmaWarpSpecializedFP8ILi14ENS5_IJNS4_1CILi1EEENSA_ILi2EEESB_EEENS1_35KernelTmaWarpSpecializedCooperativeEEENS5_IJNSA_ILi128EEESG_NSA_ILi64EEEEEENS_12float_e4m3_tENS5_IJlSB_lEEESJ_SK_NS4_8TiledMMAINS4_8MMA_AtomIJNS4_4SM904GMMA31MMA_64x128x32_F32E4M3E4M3_SS_TNILNSO_7ScaleInE1ELSQ_1EEEEEENS4_6LayoutINS5_IJSC_SB_SB_EEENS5_IJSB_NSA_ILi0EEESV_EEEEENS5_IJNS4_10UnderscoreESY_SY_EEEEENS4_23SM90_TMA_LOAD_MULTICASTENS4_14ComposedLayoutINS4_7SwizzleILi2ELi4ELi3EEENS4_18smem_ptr_flag_bitsILi8EEENST_INS5_IJNSA_ILi8EEESH_EEENS5_IJSH_SB_EEEEEEEvNS4_8identityENS4_13SM90_TMA_LOADES1B_vS1C_EENS_8epilogue10collective6detail29Sm90TmaWarpSpecializedAdapterINS1G_15DefaultEpilogueISJ_SK_SK_NS1F_6thread17LinearCombinationISJ_Li1EffLNS1K_9ScaleType4KindE0ELNS_15FloatRoundStyleE2ESJ_EENS1_15EpilogueDefaultEEEEEvvEEEEvNT_6ParamsE,@"STO_CUDA_ENTRY STV_DEFAULT"
_ZN7cutlass13device_kernelINS_4gemm6kernel13GemmUniversalIN4cute5tupleIJiiiiEEENS1_10collective13CollectiveMmaINS1_37MainloopSm90TmaGmmaWarpSpecializedFP8ILi14ENS5_IJNS4_1CILi1EEENSA_ILi2EEESB_EEENS1_35KernelTmaWarpSpecializedCooperativeEEENS5_IJNSA_ILi128EEESG_NSA_ILi64EEEEEENS_12float_e4m3_tENS5_IJlSB_lEEESJ_SK_NS4_8TiledMMAINS4_8MMA_AtomIJNS4_4SM904GMMA31MMA_64x128x32_F32E4M3E4M3_SS_TNILNSO_7ScaleInE1ELSQ_1EEEEEENS4_6LayoutINS5_IJSC_SB_SB_EEENS5_IJSB_NSA_ILi0EEESV_EEEEENS5_IJNS4_10UnderscoreESY_SY_EEEEENS4_23SM90_TMA_LOAD_MULTICASTENS4_14ComposedLayoutINS4_7SwizzleILi2ELi4ELi3EEENS4_18smem_ptr_flag_bitsILi8EEENST_INS5_IJNSA_ILi8EEESH_EEENS5_IJSH_SB_EEEEEEEvNS4_8identityENS4_13SM90_TMA_LOADES1B_vS1C_EENS_8epilogue10collective6detail29Sm90TmaWarpSpecializedAdapterINS1G_15DefaultEpilogueISJ_SK_SK_NS1F_6thread17LinearCombinationISJ_Li1EffLNS1K_9ScaleType4KindE0ELNS_15FloatRoundStyleE2ESJ_EENS1_15EpilogueDefaultEEEEEvvEEEEvNT_6ParamsE:
[----:B------:R-:W-:Y:S01]  /*0000*/  LDC R1, c[0x0][0x28] ;  /* 0x00000a00ff017b82 */ /* 0x000fe20000000800 */
[----:B------:R-:W0:Y:S01]  /*0010*/  S2R R0, SR_TID.X ;  /* 0x0000000000007919 */ /* 0x000e220000002100 */
[----:B------:R-:W-:Y:S01]  /*0020*/  ELECT P0, URZ, PT ;  /* 0x00000000003f782f */ /* 0x000fe20003800000 */
[----:B------:R-:W-:Y:S01]  /*0030*/  BSSY B0, `(.L_x_0) ;  /* 0x000000f000007945 */ /* 0x000fe20003800000 */
[--C-:B0-----:R-:W-:Y:S02]  /*0040*/  SHF.R.U32.HI R2, RZ, 0x5, R0.reuse ;  /* 0x00000005ff027819 */ /* 0x101fe40000011600 */
[----:B------:R-:W-:-:S03]  /*0050*/  SHF.R.U32.HI R3, RZ, 0x7, R0 ;  /* 0x00000007ff037819 */ /* 0x000fc60000011600 */
[----:B------:R-:W0:Y:S04]  /*0060*/  SHFL.IDX PT, R6, R2, RZ, 0x1f ;  /* 0x00001fff02067589 */ /* 0x000e2800000e0000 */
[----:B------:R1:W2:Y:S01]  /*0070*/  SHFL.IDX PT, R4, R3, RZ, 0x1f ;  /* 0x00001fff03047589 */ /* 0x0002a200000e0000 */
[----:B0-----:R-:W-:-:S13]  /*0080*/  ISETP.NE.OR P0, PT, R6, RZ, !P0 ;  /* 0x000000ff0600720c */ /* 0x001fda0004705670 */
[----:B-12---:R-:W-:Y:S05]  /*0090*/  @P0 BRA `(.L_x_1) ;  /* 0x0000000000200947 */ /* 0x006fea0003800000 */
[----:B------:R-:W-:Y:S02]  /*00a0*/  ULDC.64 UR4, c[0x0][0x198] ;  /* 0x0000660000047ab9 */ /* 0x000fe40000000a00 */
[----:B------:R-:W-:Y:S02]  /*00b0*/  UIADD3 UR6, UP0, UR4, 0xf0, URZ ;  /* 0x000000f004067890 */ /* 0x000fe4000ff1e03f */
[----:B------:R-:W-:Y:S02]  /*00c0*/  UIADD3 UR4, UP1, UR4, 0x1f0, URZ ;  /* 0x000001f004047890 */ /* 0x000fe4000ff3e03f */
[----:B------:R-:W-:Y:S02]  /*00d0*/  UIADD3.X UR7, URZ, UR5, URZ, UP0, !UPT ;  /* 0x000000053f077290 */ /* 0x000fe400087fe43f */
[----:B------:R-:W-:-:S07]  /*00e0*/  UIADD3.X UR5, URZ, UR5, URZ, UP1, !UPT ;  /* 0x000000053f057290 */ /* 0x000fce0008ffe43f */
[----:B------:R0:W-:Y:S02]  /*00f0*/  UTMACCTL.PF [UR6] ;  /* 0x00000000060079b9 */ /* 0x0001e40008040000 */
[----:B------:R0:W-:Y:S02]  /*0100*/  UTMACCTL.PF [UR4] ;  /* 0x00000000040079b9 */ /* 0x0001e40008040000 */
[----:B0-----:R-:W-:Y:S01]  /*0110*/  NOP ;  /* 0x0000000000007918 */ /* 0x001fe20000000000 */
.L_x_1:
[----:B------:R-:W-:Y:S05]  /*0120*/  BSYNC B0 ;  /* 0x0000000000007941 */ /* 0x000fea0003800000 */
.L_x_0:
[----:B------:R-:W0:Y:S02]  /*0130*/  SHFL.IDX PT, R3, R2, RZ, 0x1f ;  /* 0x00001fff02037589 */ /* 0x000e2400000e0000 */
[----:B0-----:R-:W-:-:S13]  /*0140*/  ISETP.NE.AND P0, PT, R3, RZ, PT ;  /* 0x000000ff0300720c */ /* 0x001fda0003f05270 */
[----:B------:R-:W-:Y:S05]  /*0150*/  @P0 BRA `(.L_x_2) ;  /* 0x0000000000b40947 */ /* 0x000fea0003800000 */
[----:B------:R-:W-:Y:S01]  /*0160*/  ELECT P0, URZ, PT ;  /* 0x00000000003f782f */ /* 0x000fe20003800000 */
[----:B------:R-:W-:-:S12]  /*0170*/  BSSY B0, `(.L_x_2) ;  /* 0x000002b000007945 */ /* 0x000fd80003800000 */
[----:B------:R-:W-:Y:S05]  /*0180*/  @!P0 BRA `(.L_x_3) ;  /* 0x0000000000a48947 */ /* 0x000fea0003800000 */
[----:B------:R-:W0:Y:S01]  /*0190*/  S2UR UR8, SR_CgaCtaId ;  /* 0x00000000000879c3 */ /* 0x000e220000008800 */
[----:B------:R-:W-:Y:S01]  /*01a0*/  UMOV UR4, 0x400 ;  /* 0x0000040000047882 */ /* 0x000fe20000000000 */
[----:B------:R-:W-:Y:S01]  /*01b0*/  UMOV UR5, 0x1 ;  /* 0x0000000100057882 */ /* 0x000fe20000000000 */
[----:B------:R-:W-:Y:S02]  /*01c0*/  UMOV UR6, 0x4 ;  /* 0x0000000400067882 */ /* 0x000fe40000000000 */
[----:B------:R-:W-:-:S04]  /*01d0*/  UIADD3 UR6, -UR6, 0x100000, URZ ;  /* 0x0010000006067890 */ /* 0x000fc8000fffe13f */
[----:B------:R-:W-:Y:S02]  /*01e0*/  USHF.L.U32 UR7, UR6, 0xb, URZ ;  /* 0x0000000b06077899 */ /* 0x000fe4000800063f */
[----:B------:R-:W-:Y:S02]  /*01f0*/  USHF.L.U32 UR6, UR6, 0x1, URZ ;  /* 0x0000000106067899 */ /* 0x000fe4000800063f */
[----:B0-----:R-:W-:Y:S02]  /*0200*/  ULEA UR8, UR8, UR4, 0x18 ;  /* 0x0000000408087291 */ /* 0x001fe4000f8ec03f */
[----:B------:R-:W-:-:S04]  /*0210*/  UIADD3 UR4, -UR5, 0x100000, URZ ;  /* 0x0010000005047890 */ /* 0x000fc8000fffe13f */
[----:B------:R-:W-:Y:S02]  /*0220*/  USHF.L.U32 UR5, UR4, 0xb, URZ ;  /* 0x0000000b04057899 */ /* 0x000fe4000800063f */
[----:B------:R-:W-:Y:S01]  /*0230*/  USHF.L.U32 UR4, UR4, 0x1, URZ ;  /* 0x0000000104047899 */ /* 0x000fe2000800063f */
[----:B------:R-:W0:Y:S11]  /*0240*/  FENCE.VIEW.ASYNC.S ;  /* 0x00000000000073c6 */ /* 0x000e360000000000 */
[----:B0-----:R0:W1:Y:S01]  /*0250*/  SYNCS.EXCH.64 URZ, [UR8], UR4 ;  /* 0x00000004083f75b2 */ /* 0x0010620008000100 */
[----:B------:R0:W2:Y:S01]  /*0260*/  SYNCS.EXCH.64 URZ, [UR8+0x70], UR6 ;  /* 0x00007006083f75b2 */ /* 0x0000a20008000100 */
[----:B------:R0:W3:Y:S01]  /*0270*/  SYNCS.EXCH.64 URZ, [UR8+0x8], UR4 ;  /* 0x00000804083f75b2 */ /* 0x0000e20008000100 */
[----:B------:R0:W4:Y:S01]  /*0280*/  SYNCS.EXCH.64 URZ, [UR8+0x78], UR6 ;  /* 0x00007806083f75b2 */ /* 0x0001220008000100 */
[----:B------:R0:W0:Y:S01]  /*0290*/  SYNCS.EXCH.64 URZ, [UR8+0x10], UR4 ;  /* 0x00001004083f75b2 */ /* 0x0000220008000100 */
        /* <DEDUP_REMOVED lines=23> */
[----:B-1234-:R-:W-:Y:S01]  /*0410*/  NOP ;  /* 0x0000000000007918 */ /* 0x01efe20000000000 */
.L_x_3:
[----:B0-----:R-:W-:Y:S05]  /*0420*/  BSYNC B0 ;  /* 0x0000000000007941 */ /* 0x001fea0003800000 */
.L_x_2:
[----:B------:R-:W0:Y:S01]  /*0430*/  SHFL.IDX PT, R2, R2, RZ, 0x1f ;  /* 0x00001fff02027589 */ /* 0x000e2200000e0000 */
[----:B------:R-:W-:Y:S01]  /*0440*/  SHF.R.S32.HI R5, RZ, 0x1f, R0 ;  /* 0x0000001fff057819 */ /* 0x000fe20000011400 */
[----:B------:R-:W1:Y:S01]  /*0450*/  S2UR UR8, SR_CTAID.X ;  /* 0x00000000000879c3 */ /* 0x000e620000002500 */
[----:B------:R-:W-:Y:S01]  /*0460*/  ELECT P0, URZ, PT ;  /* 0x00000000003f782f */ /* 0x000fe20003800000 */
[----:B------:R-:W2:Y:S01]  /*0470*/  S2R R8, SR_CTAID.Y ;  /* 0x0000000000087919 */ /* 0x000ea20000002600 */
[----:B------:R-:W-:Y:S01]  /*0480*/  LEA.HI R5, R5, R0, RZ, 0x7 ;  /* 0x0000000005057211 */ /* 0x000fe200078f38ff */
[----:B------:R-:W-:Y:S01]  /*0490*/  ULDC UR4, c[0x0][0x154] ;  /* 0x0000550000047ab9 */ /* 0x000fe20000000800 */
[----:B------:R-:W-:Y:S01]  /*04a0*/  NOP ;  /* 0x0000000000007918 */ /* 0x000fe20000000000 */
[----:B------:R-:W-:Y:S01]  /*04b0*/  NOP ;  /* 0x0000000000007918 */ /* 0x000fe20000000000 */
[----:B------:R-:W-:Y:S01]  /*04c0*/  LOP3.LUT R5, R5, 0xffffff80, RZ, 0xc0, !PT ;  /* 0xffffff8005057812 */ /* 0x000fe200078ec0ff */
[----:B------:R-:W3:Y:S04]  /*04d0*/  LDC R14, c[0x0][0x140] ;  /* 0x00005000ff0e7b82 */ /* 0x000ee80000000800 */
[----:B------:R-:W-:-:S04]  /*04e0*/  IMAD.IADD R5, R0, 0x1, -R5 ;  /* 0x0000000100057824 */ /* 0x000fc800078e0a05 */
[----:B------:R-:W4:Y:S01]  /*04f0*/  LDC R19, c[0x0][0x148] ;  /* 0x00005200ff137b82 */ /* 0x000f220000000800 */
[----:B------:R-:W-:Y:S02]  /*0500*/  SHF.R.S32.HI R10, RZ, 0x1f, R5 ;  /* 0x0000001fff0a7819 */ /* 0x000fe40000011405 */
[----:B------:R-:W-:Y:S02]  /*0510*/  LOP3.LUT P2, RZ, R5, 0x7, RZ, 0xc0, !PT ;  /* 0x0000000705ff7812 */ /* 0x000fe4000784c0ff */
[----:B------:R-:W-:Y:S02]  /*0520*/  LEA.HI R10, R10, R5, RZ, 0x3 ;  /* 0x000000050a0a7211 */ /* 0x000fe400078f18ff */
[----:B0-----:R-:W-:Y:S01]  /*0530*/  ISETP.NE.OR P0, PT, R2, RZ, !P0 ;  /* 0x000000ff0200720c */ /* 0x001fe20004705670 */
[----:B------:R-:W0:Y:S01]  /*0540*/  LDC R12, c[0x0][0x144] ;  /* 0x00005100ff0c7b82 */ /* 0x000e220000000800 */
[--C-:B------:R-:W-:Y:S02]  /*0550*/  SHF.R.S32.HI R2, RZ, 0x3, R10.reuse ;  /* 0x00000003ff027819 */ /* 0x100fe4000001140a */
[----:B------:R-:W-:-:S02]  /*0560*/  SHF.R.S32.HI R7, RZ, 0x1f, R10 ;  /* 0x0000001fff077819 */ /* 0x000fc4000001140a */
[----:B------:R-:W-:Y:S02]  /*0570*/  SHF.R.S32.HI R10, RZ, 0x1f, R3 ;  /* 0x0000001fff0a7819 */ /* 0x000fe40000011403 */
[----:B------:R-:W-:Y:S02]  /*0580*/  LEA.HI R7, R7, R2, RZ, 0x2 ;  /* 0x0000000207077211 */ /* 0x000fe400078f10ff */
[----:B------:R-:W-:Y:S02]  /*0590*/  LEA.HI R10, R10, R3, RZ, 0x2 ;  /* 0x000000030a0a7211 */ /* 0x000fe400078f10ff */
[----:B------:R-:W-:Y:S01]  /*05a0*/  LOP3.LUT R7, R7, 0xfffffffc, RZ, 0xc0, !PT ;  /* 0xfffffffc07077812 */ /* 0x000fe200078ec0ff */
[----:B------:R-:W-:Y:S01]  /*05b0*/  VOTEU.ALL UP0, P0 ;  /* 0x00000000003f7886 */ /* 0x000fe20000000000 */
[----:B--2---:R-:W-:Y:S01]  /*05c0*/  I2FP.F32.U32 R11, R8 ;  /* 0x00000008000b7245 */ /* 0x004fe20000201000 */
[----:B------:R-:W-:Y:S01]  /*05d0*/  VOTEU.ALL UP1, P0 ;  /* 0x00000000003f7886 */ /* 0x000fe20000020000 */
[----:B------:R-:W-:Y:S01]  /*05e0*/  LOP3.LUT R10, R10, 0x3ffffffc, RZ, 0xc0, !PT ;  /* 0x3ffffffc0a0a7812 */ /* 0x000fe200078ec0ff */
[----:B------:R-:W-:Y:S01]  /*05f0*/  IMAD.IADD R7, R2, 0x1, -R7 ;  /* 0x0000000102077824 */ /* 0x000fe200078e0a07 */
[----:B------:R-:W2:Y:S01]  /*0600*/  @!UP0 S2UR UR7, SR_CgaCtaId ;  /* 0x00000000000789c3 */ /* 0x000ea20000008800 */
[----:B-1----:R-:W-:Y:S01]  /*0610*/  I2FP.F32.U32 R2, UR8 ;  /* 0x0000000800027c45 */ /* 0x002fe20008201000 */
[----:B------:R-:W-:Y:S01]  /*0620*/  FMUL R13, R11, UR4 ;  /* 0x000000040b0d7c20 */ /* 0x000fe20008400000 */
[----:B------:R-:W-:Y:S01]  /*0630*/  ULDC UR4, c[0x0][0x150] ;  /* 0x0000540000047ab9 */ /* 0x000fe20000000800 */
[----:B------:R-:W-:Y:S01]  /*0640*/  IMAD.IADD R10, R3, 0x1, -R10 ;  /* 0x00000001030a7824 */ /* 0x000fe200078e0a0a */
[----:B------:R-:W-:Y:S01]  /*0650*/  SHF.R.S32.HI R3, RZ, 0x1f, R6 ;  /* 0x0000001fff037819 */ /* 0x000fe20000011406 */
[----:B------:R-:W-:Y:S01]  /*0660*/  FMUL R11, R2, UR4 ;  /* 0x00000004020b7c20 */ /* 0x000fe20008400000 */
[----:B------:R-:W-:Y:S01]  /*0670*/  UMOV UR4, 0x20 ;  /* 0x0000002000047882 */ /* 0x000fe20000000000 */
[----:B------:R-:W1:Y:S01]  /*0680*/  F2I.U32.TRUNC.NTZ R13, R13 ;  /* 0x0000000d000d7305 */ /* 0x000e62000020f000 */
[----:B------:R-:W-:Y:S01]  /*0690*/  LEA.HI R3, R3, R6, RZ, 0x2 ;  /* 0x0000000603037211 */ /* 0x000fe200078f10ff */
[----:B------:R-:W-:Y:S01]  /*06a0*/  IMAD R7, R10, 0x4, R7 ;  /* 0x000000040a077824 */ /* 0x000fe200078e0207 */
[----:B------:R-:W-:Y:S01]  /*06b0*/  @!UP0 UMOV UR6, 0x400 ;  /* 0x0000040000068882 */ /* 0x000fe20000000000 */
[----:B------:R-:W-:-:S04]  /*06c0*/  @!UP0 UIADD3 UR4, -UR4, 0x100000, URZ ;  /* 0x0010000004048890 */ /* 0x000fc8000fffe13f */
[----:B------:R-:W-:Y:S02]  /*06d0*/  @!UP0 USHF.L.U32 UR5, UR4, 0xb, URZ ;  /* 0x0000000b04058899 */ /* 0x000fe4000800063f */
[----:B------:R-:W-:Y:S01]  /*06e0*/  @!UP0 USHF.L.U32 UR4, UR4, 0x1, URZ ;  /* 0x0000000104048899 */ /* 0x000fe2000800063f */
[----:B------:R-:W-:Y:S01]  /*06f0*/  LOP3.LUT R3, R3, 0xfffffffc, RZ, 0xc0, !PT ;  /* 0xfffffffc03037812 */ /* 0x000fe200078ec0ff */
[C---:B------:R-:W-:Y:S01]  /*0700*/  IMAD.SHL.U32 R2, R7.reuse, 0x4, RZ ;  /* 0x0000000407027824 */ /* 0x040fe200078e00ff */
[----:B---3--:R-:W-:Y:S01]  /*0710*/  ISETP.EQ.U32.AND P4, PT, R14, 0x1, PT ;  /* 0x000000010e00780c */ /* 0x008fe20003f82070 */
[----:B------:R-:W3:Y:S01]  /*0720*/  F2I.U32.TRUNC.NTZ R11, R11 ;  /* 0x0000000b000b7305 */ /* 0x000ee2000020f000 */
[----:B------:R-:W-:Y:S02]  /*0730*/  VIADD R10, R4, 0xffffffff ;  /* 0xffffffff040a7836 */ /* 0x000fe40000000000 */
[----:B------:R-:W-:Y:S01]  /*0740*/  IMAD.IADD R6, R6, 0x1, -R3 ;  /* 0x0000000106067824 */ /* 0x000fe200078e0a03 */
[----:B------:R-:W-:-:S02]  /*0750*/  LOP3.LUT R5, R7, 0xc, R2, 0x78, !PT ;  /* 0x0000000c07057812 */ /* 0x000fc400078e7802 */
[----:B------:R-:W-:Y:S01]  /*0760*/  ISETP.GE.U32.AND P5, PT, R10, 0x2, PT ;  /* 0x000000020a00780c */ /* 0x000fe20003fa6070 */
[----:B-1----:R-:W-:Y:S01]  /*0770*/  IMAD.MOV R20, RZ, RZ, -R13 ;  /* 0x000000ffff147224 */ /* 0x002fe200078e0a0d */
[----:B--2---:R-:W-:Y:S01]  /*0780*/  @!UP0 ULEA UR6, UR7, UR6, 0x18 ;  /* 0x0000000607068291 */ /* 0x004fe2000f8ec03f */
[C---:B------:R-:W-:Y:S01]  /*0790*/  ISETP.NE.AND P1, PT, R6.reuse, 0x3, PT ;  /* 0x000000030600780c */ /* 0x040fe20003f25270 */
[----:B------:R-:W-:Y:S01]  /*07a0*/  VOTEU.ALL UP0, P0 ;  /* 0x00000000003f7886 */ /* 0x000fe20000000000 */
[----:B----4-:R-:W-:Y:S01]  /*07b0*/  IMAD R2, R19, R20, R8 ;  /* 0x0000001413027224 */ /* 0x010fe200078e0208 */
[----:B------:R-:W-:Y:S02]  /*07c0*/  ISETP.LT.U32.AND P0, PT, R5, 0x2, !P2 ;  /* 0x000000020500780c */ /* 0x000fe40005701070 */
[----:B------:R-:W-:Y:S01]  /*07d0*/  ISETP.EQ.OR P1, PT, R6, RZ, !P1 ;  /* 0x000000ff0600720c */ /* 0x000fe20004f22670 */
[----:B---3--:R-:W-:Y:S01]  /*07e0*/  IMAD.MOV R11, RZ, RZ, -R11 ;  /* 0x000000ffff0b7224 */ /* 0x008fe200078e0a0b */
[----:B------:R-:W-:-:S02]  /*07f0*/  ISETP.NE.AND P3, PT, R2, R5, PT ;  /* 0x000000050200720c */ /* 0x000fc40003f65270 */
[----:B------:R-:W-:Y:S01]  /*0800*/  ISETP.EQ.AND P1, PT, R4, RZ, P1 ;  /* 0x000000ff0400720c */ /* 0x000fe20000f22270 */
[----:B0-----:R-:W-:Y:S01]  /*0810*/  IMAD R11, R12, R11, UR8 ;  /* 0x000000080c0b7e24 */ /* 0x001fe2000f8e020b */
[----:B------:R-:W-:Y:S01]  /*0820*/  ISETP.NE.AND P2, PT, R4, RZ, PT ;  /* 0x000000ff0400720c */ /* 0x000fe20003f45270 */
[----:B------:R-:W0:Y:S02]  /*0830*/  FENCE.VIEW.ASYNC.S ;  /* 0x00000000000073c6 */ /* 0x000e240000000000 */
[----:B0-----:R0:W1:Y:S01]  /*0840*/  @!UP0 SYNCS.EXCH.64 URZ, [UR6+0xf0], UR4 ;  /* 0x0000f004063f85b2 */ /* 0x0010620008000100 */
[----:B------:R-:W-:Y:S02]  /*0850*/  SEL R4, RZ, 0x1, !P1 ;  /* 0x00000001ff047807 */ /* 0x000fe40004800000 */
[----:B------:R-:W-:Y:S02]  /*0860*/  ISETP.EQ.OR P3, PT, R11, RZ, !P3 ;  /* 0x000000ff0b00720c */ /* 0x000fe40005f62670 */
[----:B------:R-:W-:-:S02]  /*0870*/  SEL R4, R4, 0x2, P5 ;  /* 0x0000000204047807 */ /* 0x000fc40002800000 */
[----:B------:R-:W-:Y:S01]  /*0880*/  PLOP3.LUT P0, PT, P0, P3, PT, 0x80, 0x0 ;  /* 0x000000000000781c */ /* 0x000fe20000707070 */
[----:B------:R0:W2:Y:S01]  /*0890*/  @!UP1 SYNCS.EXCH.64 URZ, [UR6+0xf8], UR4 ;  /* 0x0000f804063f95b2 */ /* 0x0000a20008000100 */
[----:B------:R-:W-:Y:S01]  /*08a0*/  NOP ;  /* 0x0000000000007918 */ /* 0x000fe20000000000 */
[----:B------:R-:W-:Y:S10]  /*08b0*/  @!P4 BRA `(.L_x_4) ;  /* 0x000000000008c947 */ /* 0x000ff40003800000 */
[----:B-12---:R-:W-:Y:S01]  /*08c0*/  UCGABAR_ARV ;  /* 0x00000000000079c7 */ /* 0x006fe20008000000 */
[----:B------:R-:W-:Y:S05]  /*08d0*/  BRA `(.L_x_5) ;  /* 0x0000000000047947 */ /* 0x000fea0003800000 */
.L_x_4:
[----:B-12---:R-:W-:Y:S01]  /*08e0*/  NOP ;  /* 0x0000000000007918 */ /* 0x006fe20000000000 */
.L_x_5:
[----:B------:R-:W1:Y:S01]  /*08f0*/  LDC R2, c[0x0][0x65c] ;  /* 0x00019700ff027b82 */ /* 0x000e620000000800 */
[----:B------:R-:W-:Y:S01]  /*0900*/  IMAD.MOV.U32 R3, RZ, RZ, RZ ;  /* 0x000000ffff037224 */ /* 0x000fe200078e00ff */
[----:B-1----:R-:W-:Y:S01]  /*0910*/  ISETP.NE.AND P3, PT, R2, 0x1, PT ;  /* 0x000000010200780c */ /* 0x002fe20003f65270 */
[----:B------:R-:W-:-:S12]  /*0920*/  IMAD.U32 R2, RZ, RZ, UR8 ;  /* 0x00000008ff027e24 */ /* 0x000fd8000f8e00ff */
[----:B------:R-:W1:Y:S01]  /*0930*/  @P3 LDC R15, c[0x0][0x10] ;  /* 0x00000400ff0f3b82 */ /* 0x000e620000000800 */
[----:B------:R-:W-:Y:S02]  /*0940*/  @P3 IMAD.MOV.U32 R9, RZ, RZ, RZ ;  /* 0x000000ffff093224 */ /* 0x000fe400078e00ff */
[----:B------:R-:W-:-:S05]  /*0950*/  @P3 IMAD.MOV.U32 R7, RZ, RZ, RZ ;  /* 0x000000ffff073224 */ /* 0x000fca00078e00ff */
[----:B------:R-:W2:Y:S01]  /*0960*/  @!P3 LDC R13, c[0x0][0xc] ;  /* 0x00000300ff0dbb82 */ /* 0x000ea20000000800 */
[----:B-1----:R-:W-:-:S04]  /*0970*/  @P3 IMAD.WIDE.U32 R14, R15, UR8, R8 ;  /* 0x000000080f0e3c25 */ /* 0x002fc8000f8e0008 */
[----:B--2---:R-:W-:-:S04]  /*0980*/  @!P3 IMAD.WIDE.U32 R12, R8, R13, R2 ;  /* 0x0000000d080cb225 */ /* 0x004fc800078e0002 */
[----:B------:R-:W-:Y:S02]  /*0990*/  @P3 IMAD.MOV.U32 R2, RZ, RZ, R14 ;  /* 0x000000ffff023224 */ /* 0x000fe400078e000e */
[----:B------:R-:W-:Y:S02]  /*09a0*/  @P3 IMAD.IADD R3, R15, 0x1, R7 ;  /* 0x000000010f033824 */ /* 0x000fe400078e0207 */
[----:B------:R-:W-:Y:S02]  /*09b0*/  @!P3 IMAD.MOV.U32 R2, RZ, RZ, R12 ;  /* 0x000000ffff02b224 */ /* 0x000fe400078e000c */
[----:B------:R-:W-:Y:S01]  /*09c0*/  @!P3 IMAD.MOV.U32 R3, RZ, RZ, R13 ;  /* 0x000000ffff03b224 */ /* 0x000fe200078e000d */
[----:B------:R-:W-:Y:S06]  /*09d0*/  @!P4 BRA `(.L_x_6) ;  /* 0x00000000000cc947 */ /* 0x000fec0003800000 */
[----:B------:R-:W-:Y:S01]  /*09e0*/  UCGABAR_WAIT ;  /* 0x0000000000007dc7 */ /* 0x000fe20008000000 */
[----:B------:R-:W-:Y:S01]  /*09f0*/  CCTL.IVALL ;  /* 0x00000000ff00798f */ /* 0x000fe20002000000 */
[----:B------:R-:W-:Y:S05]  /*0a00*/  BRA `(.L_x_7) ;  /* 0x0000000000047947 */ /* 0x000fea0003800000 */
.L_x_6:
[----:B------:R-:W-:Y:S06]  /*0a10*/  BAR.SYNC.DEFER_BLOCKING 0x0 ;  /* 0x0000000000007b1d */ /* 0x000fec0000010000 */
.L_x_7:
[----:B------:R-:W-:Y:S05]  /*0a20*/  @!P2 BRA `(.L_x_8) ;  /* 0x000000740038a947 */ /* 0x000fea0003800000 */
[----:B------:R-:W-:-:S13]  /*0a30*/  ISETP.GT.U32.AND P1, PT, R10, 0x1, PT ;  /* 0x000000010a00780c */ /* 0x000fda0003f24070 */
[----:B0-----:R-:W-:Y:S05]  /*0a40*/  @P1 EXIT ;  /* 0x000000000000194d */ /* 0x001fea0003800000 */
[----:B------:R-:W-:Y:S01]  /*0a50*/  ULDC.64 UR4, c[0x0][0x650] ;  /* 0x0001940000047ab9 */ /* 0x000fe20000000a00 */
[----:B------:R-:W-:Y:S01]  /*0a60*/  PRMT R14, RZ, 0x7610, R14 ;  /* 0x00007610ff0e7816 */ /* 0x000fe2000000000e */
[----:B------:R-:W-:Y:S01]  /*0a70*/  IMAD.MOV.U32 R7, RZ, RZ, -0x1 ;  /* 0xffffffffff077424 */ /* 0x000fe200078e00ff */
[----:B------:R-:W-:Y:S01]  /*0a80*/  ISETP.GE.U32.AND P1, PT, R2, UR4, PT ;  /* 0x0000000402007c0c */ /* 0x000fe2000bf26070 */
[----:B------:R-:W-:Y:S02]  /*0a90*/  IMAD.MOV.U32 R10, RZ, RZ, -0x1 ;  /* 0xffffffffff0a7424 */ /* 0x000fe400078e00ff */
[----:B------:R-:W-:Y:S01]  /*0aa0*/  IMAD.MOV.U32 R6, RZ, RZ, -0x1 ;  /* 0xffffffffff067424 */ /* 0x000fe200078e00ff */
[----:B------:R-:W-:-:S13]  /*0ab0*/  ISETP.GE.U32.AND.EX P1, PT, R3, UR5, PT, P1 ;  /* 0x0000000503007c0c */ /* 0x000fda000bf26110 */
[----:B------:R-:W-:Y:S05]  /*0ac0*/  @P1 BRA `(.L_x_9) ;  /* 0x0000000400281947 */ /* 0x000fea0003800000 */
[----:B------:R-:W0:Y:S01]  /*0ad0*/  LDC.64 R22, c[0x0][0x628] ;  /* 0x00018a00ff167b82 */ /* 0x000e220000000a00 */
[----:B------:R-:W-:Y:S02]  /*0ae0*/  IMAD.MOV.U32 R6, RZ, RZ, R2 ;  /* 0x000000ffff067224 */ /* 0x000fe400078e0002 */
[----:B------:R-:W-:-:S05]  /*0af0*/  IMAD.MOV.U32 R7, RZ, RZ, R3 ;  /* 0x000000ffff077224 */ /* 0x000fca00078e0003 */
[----:B------:R-:W1:Y:S08]  /*0b00*/  LDC R10, c[0x0][0x630] ;  /* 0x00018c00ff0a7b82 */ /* 0x000e700000000800 */
[----:B------:R-:W2:Y:S01]  /*0b10*/  LDC.64 R24, c[0x0][0x620] ;  /* 0x00018800ff187b82 */ /* 0x000ea20000000a00 */
[----:B0-----:R-:W-:-:S04]  /*0b20*/  ISETP.NE.U32.AND P1, PT, R22, RZ, PT ;  /* 0x000000ff1600720c */ /* 0x001fc80003f25070 */
[----:B------:R-:W-:-:S13]  /*0b30*/  ISETP.NE.AND.EX P1, PT, R23, RZ, PT, P1 ;  /* 0x000000ff1700720c */ /* 0x000fda0003f25310 */
[----:B-12---:R-:W-:Y:S05]  /*0b40*/  @!P1 BRA `(.L_x_10) ;  /* 0x0000000000289947 */ /* 0x006fea0003800000 */
[----:B------:R-:W0:Y:S02]  /*0b50*/  LDC R15, c[0x0][0x634] ;  /* 0x00018d00ff0f7b82 */ /* 0x000e240000000800 */
[----:B0-----:R-:W-:-:S05]  /*0b60*/  IADD3 R15, P1, R2, R15, RZ ;  /* 0x0000000f020f7210 */ /* 0x001fca0007f3e0ff */
[----:B------:R-:W-:-:S04]  /*0b70*/  IMAD.X R17, RZ, RZ, R3, P1 ;  /* 0x000000ffff117224 */ /* 0x000fc800008e0603 */
[----:B------:R-:W-:-:S04]  /*0b80*/  IMAD.WIDE.U32 R6, R17, R22, RZ ;  /* 0x0000001611067225 */ /* 0x000fc800078e00ff */
[----:B------:R-:W-:-:S04]  /*0b90*/  IMAD.WIDE.U32 R12, P1, R15, R23, R6 ;  /* 0x000000170f0c7225 */ /* 0x000fc80007820006 */
[----:B------:R-:W-:-:S04]  /*0ba0*/  IMAD.WIDE.U32 R6, R15, R22, RZ ;  /* 0x000000160f067225 */ /* 0x000fc800078e00ff */
[----:B------:R-:W-:Y:S01]  /*0bb0*/  IMAD.X R15, RZ, RZ, RZ, P1 ;  /* 0x000000ffff0f7224 */ /* 0x000fe200008e06ff */
[----:B------:R-:W-:Y:S01]  /*0bc0*/  IADD3 RZ, P1, R7, R12, RZ ;  /* 0x0000000c07ff7210 */ /* 0x000fe20007f3e0ff */
[----:B------:R-:W-:-:S04]  /*0bd0*/  IMAD.MOV.U32 R14, RZ, RZ, R13 ;  /* 0x000000ffff0e7224 */ /* 0x000fc800078e000d */
[----:B------:R-:W-:-:S08]  /*0be0*/  IMAD.WIDE.U32.X R6, R17, R23, R14, P1 ;  /* 0x0000001711067225 */ /* 0x000fd000008e040e */
.L_x_10:
[----:B------:R-:W0:Y:S01]  /*0bf0*/  LDC.64 R22, c[0x0][0x640] ;  /* 0x00019000ff167b82 */ /* 0x000e220000000a00 */
[--C-:B------:R-:W-:Y:S01]  /*0c00*/  SHF.R.U64 R26, R6, R10, R7.reuse ;  /* 0x0000000a061a7219 */ /* 0x100fe20000001207 */
[----:B------:R-:W-:Y:S01]  /*0c10*/  IMAD R20, R19, R20, R8 ;  /* 0x0000001413147224 */ /* 0x000fe200078e0208 */
[----:B------:R-:W-:Y:S01]  /*0c20*/  SHF.R.U32.HI R6, RZ, R10, R7 ;  /* 0x0000000aff067219 */ /* 0x000fe20000011607 */
[----:B------:R-:W-:Y:S01]  /*0c30*/  IMAD.MOV.U32 R19, RZ, RZ, 0x1 ;  /* 0x00000001ff137424 */ /* 0x000fe200078e00ff */
[----:B------:R-:W-:-:S03]  /*0c40*/  IADD3 R9, P1, RZ, -R26, RZ ;  /* 0x8000001aff097210 */ /* 0x000fc60007f3e0ff */
[----:B------:R-:W1:Y:S02]  /*0c50*/  LDC R12, c[0x0][0x618] ;  /* 0x00018600ff0c7b82 */ /* 0x000e640000000800 */
[----:B------:R-:W-:-:S04]  /*0c60*/  IMAD.X R7, RZ, RZ, ~R6, P1 ;  /* 0x000000ffff077224 */ /* 0x000fc800008e0e06 */
[-C--:B------:R-:W-:Y:S02]  /*0c70*/  IMAD R10, R7, R24.reuse, RZ ;  /* 0x00000018070a7224 */ /* 0x080fe400078e02ff */
[----:B------:R-:W2:Y:S01]  /*0c80*/  LDC R16, c[0x0][0x608] ;  /* 0x00018200ff107b82 */ /* 0x000ea20000000800 */
[----:B------:R-:W-:-:S04]  /*0c90*/  IMAD.WIDE.U32 R6, R9, R24, R2 ;  /* 0x0000001809067225 */ /* 0x000fc800078e0002 */
[----:B------:R-:W-:-:S03]  /*0ca0*/  IMAD R9, R9, R25, R10 ;  /* 0x0000001909097224 */ /* 0x000fc600078e020a */
[----:B------:R-:W3:Y:S01]  /*0cb0*/  LDC R18, c[0x0][0x658] ;  /* 0x00019600ff127b82 */ /* 0x000ee20000000800 */
[----:B------:R-:W-:Y:S01]  /*0cc0*/  IMAD.IADD R7, R7, 0x1, R9 ;  /* 0x0000000107077824 */ /* 0x000fe200078e0209 */
[----:B0-----:R-:W-:Y:S01]  /*0cd0*/  ISETP.NE.U32.AND P1, PT, R22, RZ, PT ;  /* 0x000000ff1600720c */ /* 0x001fe20003f25070 */
[----:B------:R-:W-:-:S03]  /*0ce0*/  IMAD.MOV.U32 R9, RZ, RZ, -0x1 ;  /* 0xffffffffff097424 */ /* 0x000fc600078e00ff */
[----:B------:R-:W-:Y:S02]  /*0cf0*/  ISETP.NE.AND.EX P1, PT, R23, RZ, PT, P1 ;  /* 0x000000ff1700720c */ /* 0x000fe40003f25310 */
[----:B------:R-:W0:Y:S01]  /*0d00*/  LDC R17, c[0x0][0x600] ;  /* 0x00018000ff117b82 */ /* 0x000e220000000800 */
[-CC-:B-1----:R-:W-:Y:S02]  /*0d10*/  SHF.R.U64 R14, R6, R12.reuse, R7.reuse ;  /* 0x0000000c060e7219 */ /* 0x182fe40000001207 */
[----:B------:R-:W-:-:S05]  /*0d20*/  SHF.R.U32.HI R7, RZ, R12, R7 ;  /* 0x0000000cff077219 */ /* 0x000fca0000011607 */
[----:B------:R-:W1:Y:S01]  /*0d30*/  LDC R21, c[0x0][0x648] ;  /* 0x00019200ff157b82 */ /* 0x000e620000000800 */
[-CC-:B--2---:R-:W-:Y:S02]  /*0d40*/  SHF.R.U64 R27, R14, R16.reuse, R7.reuse ;  /* 0x000000100e1b7219 */ /* 0x184fe40000001207 */
[----:B------:R-:W-:-:S05]  /*0d50*/  SHF.R.U32.HI R7, RZ, R16, R7 ;  /* 0x00000010ff077219 */ /* 0x000fca0000011607 */
[----:B------:R-:W2:Y:S01]  /*0d60*/  LDC R25, c[0x0][0x638] ;  /* 0x00018e00ff197b82 */ /* 0x000ea20000000800 */
[-C--:B---3--:R-:W-:Y:S02]  /*0d70*/  SHF.L.U32 R6, R9, R18.reuse, RZ ;  /* 0x0000001209067219 */ /* 0x088fe400000006ff */
[--C-:B------:R-:W-:Y:S02]  /*0d80*/  SHF.R.U64 R16, R27, R18, R7.reuse ;  /* 0x000000121b107219 */ /* 0x100fe40000001207 */
[----:B------:R-:W-:Y:S02]  /*0d90*/  LOP3.LUT R10, RZ, R6, RZ, 0x33, !PT ;  /* 0x00000006ff0a7212 */ /* 0x000fe400078e33ff */
[----:B------:R-:W-:Y:S01]  /*0da0*/  SHF.R.U32.HI R7, RZ, R18, R7 ;  /* 0x00000012ff077219 */ /* 0x000fe20000011607 */
[----:B------:R-:W3:Y:S01]  /*0db0*/  LDC R24, c[0x0][0x610] ;  /* 0x00018400ff187b82 */ /* 0x000ee20000000800 */
[----:B------:R-:W-:Y:S01]  /*0dc0*/  IMAD.MOV.U32 R6, RZ, RZ, R16 ;  /* 0x000000ffff067224 */ /* 0x000fe200078e0010 */
[----:B------:R-:W-:Y:S06]  /*0dd0*/  @!P1 BRA `(.L_x_11) ;  /* 0x0000000000289947 */ /* 0x000fec0003800000 */
[----:B------:R-:W4:Y:S02]  /*0de0*/  LDC R13, c[0x0][0x64c] ;  /* 0x00019300ff0d7b82 */ /* 0x000f240000000800 */
[----:B----4-:R-:W-:-:S05]  /*0df0*/  IADD3 R13, P1, R16, R13, RZ ;  /* 0x0000000d100d7210 */ /* 0x010fca0007f3e0ff */
        /* <DEDUP_REMOVED lines=8> */
.L_x_11:
[----:B-1----:R-:W-:Y:S01]  /*0e80*/  SHF.R.U64 R8, R6, R21, R7 ;  /* 0x0000001506087219 */ /* 0x002fe20000001207 */
[----:B0-----:R-:W-:Y:S01]  /*0e90*/  VIADD R9, R17, 0xffffffff ;  /* 0xffffffff11097836 */ /* 0x001fe20000000000 */
[----:B------:R-:W-:Y:S02]  /*0ea0*/  SHF.L.U32 R6, R19, R18, RZ ;  /* 0x0000001213067219 */ /* 0x000fe400000006ff */
[----:B------:R-:W-:Y:S01]  /*0eb0*/  LOP3.LUT R7, R27, R10, RZ, 0xc0, !PT ;  /* 0x0000000a1b077212 */ /* 0x000fe200078ec0ff */
[----:B------:R-:W-:Y:S01]  /*0ec0*/  IMAD.MOV R10, RZ, RZ, -R8 ;  /* 0x000000ffff0a7224 */ /* 0x000fe200078e0a08 */
[----:B------:R-:W-:Y:S02]  /*0ed0*/  SEL R11, R11, R20, !P3 ;  /* 0x000000140b0b7207 */ /* 0x000fe40005800000 */
[----:B------:R-:W-:Y:S01]  /*0ee0*/  LOP3.LUT R9, R14, R9, RZ, 0xc0, !PT ;  /* 0x000000090e097212 */ /* 0x000fe200078ec0ff */
[----:B------:R-:W-:Y:S02]  /*0ef0*/  IMAD R8, R6, R8, R7 ;  /* 0x0000000806087224 */ /* 0x000fe400078e0207 */
[----:B--2---:R-:W-:-:S02]  /*0f00*/  IMAD R6, R10, R25, R16 ;  /* 0x000000190a067224 */ /* 0x004fc400078e0210 */
[----:B---3--:R-:W-:Y:S02]  /*0f10*/  IMAD R11, R8, R24, R11 ;  /* 0x00000018080b7224 */ /* 0x008fe400078e020b */
[----:B------:R-:W-:Y:S02]  /*0f20*/  IMAD R6, R6, R17, R9 ;  /* 0x0000001106067224 */ /* 0x000fe400078e0209 */
[----:B------:R-:W-:-:S03]  /*0f30*/  IMAD.MOV.U32 R14, RZ, RZ, 0x1 ;  /* 0x00000001ff0e7424 */ /* 0x000fc600078e00ff */
[----:B------:R-:W-:Y:S02]  /*0f40*/  SEL R10, R6, R11, !P3 ;  /* 0x0000000b060a7207 */ /* 0x000fe40005800000 */
[----:B------:R-:W-:Y:S01]  /*0f50*/  SEL R7, R11, R6, !P3 ;  /* 0x000000060b077207 */ /* 0x000fe20005800000 */
[----:B------:R-:W-:-:S07]  /*0f60*/  IMAD.MOV.U32 R6, RZ, RZ, R26 ;  /* 0x000000ffff067224 */ /* 0x000fce00078e001a */
.L_x_9:
[----:B------:R-:W-:-:S08]  /*0f70*/  NOP ;  /* 0x0000000000007918 */ /* 0x000fd00000000000 */
[----:B------:R-:W0:Y:S02]  /*0f80*/  USETMAXREG.TRY_ALLOC.CTAPOOL UP0, 0xe8 ;  /* 0x000000e8000079c8 */ /* 0x000e240008000600 */
[----:B0-----:R-:W-:-:S13]  /*0f90*/  PLOP3.LUT P1, PT, PT, PT, UP0, 0x80, 0x0 ;  /* 0x000000000000781c */ /* 0x001fda0003f2f008 */
[----:B------:R-:W-:Y:S05]  /*0fa0*/  @!P1 BRA `(.L_x_9) ;  /* 0xfffffffc00f09947 */ /* 0x000fea000383ffff */
[----:B------:R-:W-:Y:S01]  /*0fb0*/  ULDC.64 UR4, c[0x0][0x598] ;  /* 0x0001660000047ab9 */ /* 0x000fe20000000a00 */
[----:B------:R-:W-:Y:S01]  /*0fc0*/  ULDC.64 UR16, c[0x0][0x208] ;  /* 0x0000820000107ab9 */ /* 0x000fe20000000a00 */
[----:B------:R-:W-:-:S04]  /*0fd0*/  ISETP.NE.U32.AND P1, PT, RZ, UR4, PT ;  /* 0x00000004ff007c0c */ /* 0x000fc8000bf25070 */
[----:B------:R-:W-:-:S13]  /*0fe0*/  ISETP.NE.AND.EX P1, PT, RZ, UR5, PT, P1 ;  /* 0x00000005ff007c0c */ /* 0x000fda000bf25310 */
[----:B------:R-:W-:Y:S05]  /*0ff0*/  @!P1 BRA `(.L_x_12) ;  /* 0x00000000001c9947 */ /* 0x000fea0003800000 */
[----:B------:R-:W0:Y:S02]  /*1000*/  LDC.64 R8, c[0x0][0x598] ;  /* 0x00016600ff087b82 */ /* 0x000e240000000a00 */
[----:B0-----:R-:W2:Y:S02]  /*1010*/  LDG.E.64 R8, desc[UR16][R8.64] ;  /* 0x0000001008087981 */ /* 0x001ea4000c1e1b00 */
[----:B--2---:R-:W-:-:S04]  /*1020*/  ISETP.NE.U32.AND P1, PT, R8, RZ, PT ;  /* 0x000000ff0800720c */ /* 0x004fc80003f25070 */
[----:B------:R-:W-:-:S13]  /*1030*/  ISETP.NE.AND.EX P1, PT, R9, RZ, PT, P1 ;  /* 0x000000ff0900720c */ /* 0x000fda0003f25310 */
[----:B------:R-:W-:Y:S05]  /*1040*/  @!P1 BRA `(.L_x_12) ;  /* 0x0000000000089947 */ /* 0x000fea0003800000 */
[----:B------:R0:W5:Y:S01]  /*1050*/  LD.E R8, desc[UR16][R8.64] ;  /* 0x0000001008087980 */ /* 0x000162000c101900 */
[----:B------:R-:W-:Y:S05]  /*1060*/  BRA `(.L_x_13) ;  /* 0x0000000000207947 */ /* 0x000fea0003800000 */
.L_x_12:
[----:B------:R-:W-:Y:S02]  /*1070*/  ULDC.64 UR4, c[0x0][0x588] ;  /* 0x0001620000047ab9 */ /* 0x000fe40000000a00 */
[----:B------:R-:W-:-:S04]  /*1080*/  ISETP.NE.U32.AND P1, PT, RZ, UR4, PT ;  /* 0x00000004ff007c0c */ /* 0x000fc8000bf25070 */
[----:B------:R-:W-:-:S13]  /*1090*/  ISETP.NE.AND.EX P1, PT, RZ, UR5, PT, P1 ;  /* 0x00000005ff007c0c */ /* 0x000fda000bf25310 */
[----:B------:R-:W-:Y:S05]  /*10a0*/  @!P1 BRA `(.L_x_14) ;  /* 0x00000000000c9947 */ /* 0x000fea0003800000 */
[----:B------:R-:W0:Y:S02]  /*10b0*/  LDC.64 R8, c[0x0][0x588] ;  /* 0x00016200ff087b82 */ /* 0x000e240000000a00 */
[----:B0-----:R1:W5:Y:S01]  /*10c0*/  LDG.E R8, desc[UR16][R8.64] ;  /* 0x0000001008087981 */ /* 0x001362000c1e1900 */
[----:B------:R-:W-:Y:S05]  /*10d0*/  BRA `(.L_x_13) ;  /* 0x0000000000047947 */ /* 0x000fea0003800000 */
.L_x_14:
[----:B------:R-:W2:Y:S02]  /*10e0*/  LDC R8, c[0x0][0x580] ;  /* 0x00016000ff087b82 */ /* 0x000ea40000000800 */
.L_x_13:
[----:B------:R-:W-:Y:S02]  /*10f0*/  ULDC.64 UR4, c[0x0][0x5a0] ;  /* 0x0001680000047ab9 */ /* 0x000fe40000000a00 */
[----:B------:R-:W-:-:S04]  /*1100*/  ISETP.NE.U32.AND P1, PT, RZ, UR4, PT ;  /* 0x00000004ff007c0c */ /* 0x000fc8000bf25070 */
[----:B------:R-:W-:-:S13]  /*1110*/  ISETP.NE.AND.EX P1, PT, RZ, UR5, PT, P1 ;  /* 0x00000005ff007c0c */ /* 0x000fda000bf25310 */
[----:B------:R-:W-:Y:S05]  /*1120*/  @!P1 BRA `(.L_x_15) ;  /* 0x00000000001c9947 */ /* 0x000fea0003800000 */
[----:B------:R-:W3:Y:S02]  /*1130*/  LDC.64 R12, c[0x0][0x5a0] ;  /* 0x00016800ff0c7b82 */ /* 0x000ee40000000a00 */
[----:B---3--:R-:W3:Y:S02]  /*1140*/  LDG.E.64 R12, desc[UR16][R12.64] ;  /* 0x000000100c0c7981 */ /* 0x008ee4000c1e1b00 */
[----:B---3--:R-:W-:-:S04]  /*1150*/  ISETP.NE.U32.AND P1, PT, R12, RZ, PT ;  /* 0x000000ff0c00720c */ /* 0x008fc80003f25070 */
[----:B------:R-:W-:-:S13]  /*1160*/  ISETP.NE.AND.EX P1, PT, R13, RZ, PT, P1 ;  /* 0x000000ff0d00720c */ /* 0x000fda0003f25310 */
[----:B------:R-:W-:Y:S05]  /*1170*/  @!P1 BRA `(.L_x_15) ;  /* 0x0000000000089947 */ /* 0x000fea0003800000 */
[----:B01----:R0:W5:Y:S01]  /*1180*/  LD.E R9, desc[UR16][R12.64] ;  /* 0x000000100c097980 */ /* 0x003162000c101900 */
[----:B------:R-:W-:Y:S05]  /*1190*/  BRA `(.L_x_16) ;  /* 0x0000000000207947 */ /* 0x000fea0003800000 */
.L_x_15:
[----:B------:R-:W-:Y:S02]  /*11a0*/  ULDC.64 UR4, c[0x0][0x590] ;  /* 0x0001640000047ab9 */ /* 0x000fe40000000a00 */
[----:B------:R-:W-:-:S04]  /*11b0*/  ISETP.NE.U32.AND P1, PT, RZ, UR4, PT ;  /* 0x00000004ff007c0c */ /* 0x000fc8000bf25070 */
[----:B------:R-:W-:-:S13]  /*11c0*/  ISETP.NE.AND.EX P1, PT, RZ, UR5, PT, P1 ;  /* 0x00000005ff007c0c */ /* 0x000fda000bf25310 */
[----:B------:R-:W-:Y:S05]  /*11d0*/  @!P1 BRA `(.L_x_17) ;  /* 0x00000000000c9947 */ /* 0x000fea0003800000 */
[----:B------:R-:W0:Y:S02]  /*11e0*/  LDC.64 R12, c[0x0][0x590] ;  /* 0x00016400ff0c7b82 */ /* 0x000e240000000a00 */
[----:B01----:R1:W5:Y:S01]  /*11f0*/  LDG.E R9, desc[UR16][R12.64] ;  /* 0x000000100c097981 */ /* 0x003362000c1e1900 */
[----:B------:R-:W-:Y:S05]  /*1200*/  BRA `(.L_x_16) ;  /* 0x0000000000047947 */ /* 0x000fea0003800000 */
.L_x_17:
[----:B01----:R-:W3:Y:S02]  /*1210*/  LDC R9, c[0x0][0x584] ;  /* 0x00016100ff097b82 */ /* 0x003ee40000000800 */
.L_x_16:
[----:B------:R-:W-:-:S13]  /*1220*/  LOP3.LUT P1, RZ, R14, 0xff, RZ, 0xc0, !PT ;  /* 0x000000ff0eff7812 */ /* 0x000fda000782c0ff */
[----:B------:R-:W-:Y:S05]  /*1230*/  @!P1 EXIT ;  /* 0x000000000000994d */ /* 0x000fea0003800000 */
[----:B------:R-:W-:Y:S01]  /*1240*/  ULDC UR4, c[0x0][0x28c] ;  /* 0x0000a30000047ab9 */ /* 0x000fe20000000800 */
[----:B------:R-:W-:Y:S01]  /*1250*/  LOP3.LUT R143, R4, 0x1, RZ, 0xfc, !PT ;  /* 0x00000001048f7812 */ /* 0x000fe200078efcff */
[----:B------:R-:W-:-:S04]  /*1260*/  UIADD3 UR4, UR4, 0x3f, URZ ;  /* 0x0000003f04047890 */ /* 0x000fc8000fffe03f */
[----:B------:R-:W-:-:S04]  /*1270*/  USHF.R.S32.HI UR5, URZ, 0x1f, UR4 ;  /* 0x0000001f3f057899 */ /* 0x000fc80008011404 */
[----:B------:R-:W-:-:S03]  /*1280*/  ULEA.HI UR5, UR5, UR4, URZ, 0x6 ;  /* 0x0000000405057291 */ /* 0x000fc6000f8f303f */
[----:B------:R-:W-:Y:S01]  /*1290*/  UMOV UR4, URZ ;  /* 0x0000003f00047c82 */ /* 0x000fe20008000000 */
[----:B------:R-:W-:-:S03]  /*12a0*/  USHF.R.S32.HI UR9, URZ, 0x6, UR5 ;  /* 0x000000063f097899 */ /* 0x000fc60008011405 */
[----:B------:R-:W-:-:S09]  /*12b0*/  UMOV UR5, URZ ;  /* 0x0000003f00057c82 */ /* 0x000fd20008000000 */
.L_x_172:
[----:B------:R-:W-:Y:S01]  /*12c0*/  LOP3.LUT R11, R0, 0x80, RZ, 0xc0, !PT ;  /* 0x00000080000b7812 */ /* 0x000fe200078ec0ff */
[----:B------:R-:W4:Y:S01]  /*12d0*/  S2UR UR13, SR_CgaCtaId ;  /* 0x00000000000d79c3 */ /* 0x000f220000008800 */
[----:B------:R-:W-:Y:S01]  /*12e0*/  UMOV UR12, 0x400 ;  /* 0x00000400000c7882 */ /* 0x000fe20000000000 */
[----:B------:R-:W-:Y:S01]  /*12f0*/  UMOV UR6, URZ ;  /* 0x0000003f00067c82 */ /* 0x000fe20008000000 */
[----:B------:R-:W-:Y:S01]  /*1300*/  SHF.R.U32.HI R11, RZ, 0x7, R11 ;  /* 0x00000007ff0b7819 */ /* 0x000fe2000001160b */
[----:B------:R-:W-:Y:S01]  /*1310*/  UMOV UR7, URZ ;  /* 0x0000003f00077c82 */ /* 0x000fe20008000000 */
[----:B------:R-:W-:Y:S01]  /*1320*/  UMOV UR18, UR5 ;  /* 0x0000000500127c82 */ /* 0x000fe20008000000 */
[----:B------:R-:W-:Y:S02]  /*1330*/  CS2R R16, SRZ ;  /* 0x0000000000107805 */ /* 0x000fe4000001ff00 */
[----:B------:R-:W-:Y:S01]  /*1340*/  CS2R R14, SRZ ;  /* 0x00000000000e7805 */ /* 0x000fe2000001ff00 */
[----:B01----:R-:W0:Y:S01]  /*1350*/  LDC R12, c[0x0][0x28c] ;  /* 0x0000a300ff0c7b82 */ /* 0x003e220000000800 */
[----:B------:R-:W1:Y:S01]  /*1360*/  SHFL.IDX PT, R11, R11, RZ, 0x1f ;  /* 0x00001fff0b0b7589 */ /* 0x000e6200000e0000 */
[----:B------:R-:W-:-:S02]  /*1370*/  CS2R R18, SRZ ;  /* 0x0000000000127805 */ /* 0x000fc4000001ff00 */
[----:B------:R-:W-:Y:S02]  /*1380*/  CS2R R20, SRZ ;  /* 0x0000000000147805 */ /* 0x000fe4000001ff00 */
[----:B------:R-:W-:Y:S02]  /*1390*/  CS2R R22, SRZ ;  /* 0x0000000000167805 */ /* 0x000fe4000001ff00 */
[----:B------:R-:W-:Y:S02]  /*13a0*/  CS2R R88, SRZ ;  /* 0x0000000000587805 */ /* 0x000fe4000001ff00 */
[----:B------:R-:W-:Y:S02]  /*13b0*/  CS2R R90, SRZ ;  /* 0x00000000005a7805 */ /* 0x000fe4000001ff00 */
[----:B------:R-:W-:Y:S02]  /*13c0*/  CS2R R92, SRZ ;  /* 0x00000000005c7805 */ /* 0x000fe4000001ff00 */
        /* <DEDUP_REMOVED lines=16> */
[----:B0-----:R-:W-:Y:S02]  /*14d0*/  ISETP.GE.AND P1, PT, R12, 0x1, PT ;  /* 0x000000010c00780c */ /* 0x001fe40003f26270 */
[----:B------:R-:W-:Y:S02]  /*14e0*/  CS2R R126, SRZ ;  /* 0x00000000007e7805 */ /* 0x000fe4000001ff00 */
[----:B-1----:R-:W-:-:S02]  /*14f0*/  R2UR UR8, R11 ;  /* 0x000000000b0872ca */ /* 0x002fc400000e0000 */
[----:B------:R-:W-:Y:S02]  /*1500*/  CS2R R128, SRZ ;  /* 0x0000000000807805 */ /* 0x000fe4000001ff00 */
[----:B------:R-:W-:Y:S02]  /*1510*/  CS2R R130, SRZ ;  /* 0x0000000000827805 */ /* 0x000fe4000001ff00 */
[----:B------:R-:W-:Y:S02]  /*1520*/  CS2R R132, SRZ ;  /* 0x0000000000847805 */ /* 0x000fe4000001ff00 */
[----:B------:R-:W-:Y:S02]  /*1530*/  CS2R R134, SRZ ;  /* 0x0000000000867805 */ /* 0x000fe4000001ff00 */
[----:B------:R-:W-:Y:S02]  /*1540*/  CS2R R136, SRZ ;  /* 0x0000000000887805 */ /* 0x000fe4000001ff00 */
[----:B------:R-:W-:-:S02]  /*1550*/  CS2R R138, SRZ ;  /* 0x00000000008a7805 */ /* 0x000fc4000001ff00 */
[----:B------:R-:W-:Y:S01]  /*1560*/  CS2R R140, SRZ ;  /* 0x00000000008c7805 */ /* 0x000fe2000001ff00 */
[----:B------:R-:W-:Y:S01]  /*1570*/  IMAD.U32 R144, RZ, RZ, UR4 ;  /* 0x00000004ff907e24 */ /* 0x000fe2000f8e00ff */
[----:B--23--:R-:W-:Y:S02]  /*1580*/  CS2R R24, SRZ ;  /* 0x0000000000187805 */ /* 0x00cfe4000001ff00 */
[----:B------:R-:W-:Y:S02]  /*1590*/  CS2R R26, SRZ ;  /* 0x00000000001a7805 */ /* 0x000fe4000001ff00 */
[----:B------:R-:W-:Y:S02]  /*15a0*/  CS2R R28, SRZ ;  /* 0x00000000001c7805 */ /* 0x000fe4000001ff00 */
[----:B------:R-:W-:Y:S01]  /*15b0*/  CS2R R30, SRZ ;  /* 0x00000000001e7805 */ /* 0x000fe2000001ff00 */
[----:B------:R-:W-:Y:S01]  /*15c0*/  ULEA.HI UR10, UR8, UR8, URZ, 0x1 ;  /* 0x00000008080a7291 */ /* 0x000fe2000f8f083f */
[----:B------:R-:W-:-:S02]  /*15d0*/  CS2R R32, SRZ ;  /* 0x0000000000207805 */ /* 0x000fc4000001ff00 */
[----:B------:R-:W-:Y:S02]  /*15e0*/  CS2R R34, SRZ ;  /* 0x0000000000227805 */ /* 0x000fe4000001ff00 */
[----:B------:R-:W-:Y:S01]  /*15f0*/  CS2R R36, SRZ ;  /* 0x0000000000247805 */ /* 0x000fe2000001ff00 */
[----:B------:R-:W-:Y:S01]  /*1600*/  ULOP3.LUT UR11, UR10, 0xffffe, URZ, 0xc0, !UPT ;  /* 0x000ffffe0a0b7892 */ /* 0x000fe2000f8ec03f */
[----:B------:R-:W-:Y:S01]  /*1610*/  CS2R R38, SRZ ;  /* 0x0000000000267805 */ /* 0x000fe2000001ff00 */
[----:B----4-:R-:W-:Y:S01]  /*1620*/  ULEA UR10, UR13, UR12, 0x18 ;  /* 0x0000000c0d0a7291 */ /* 0x010fe2000f8ec03f */
[----:B------:R-:W-:Y:S01]  /*1630*/  CS2R R40, SRZ ;  /* 0x0000000000287805 */ /* 0x000fe2000001ff00 */
[----:B------:R-:W-:Y:S01]  /*1640*/  UIADD3 UR11, UR8, -UR11, URZ ;  /* 0x8000000b080b7290 */ /* 0x000fe2000fffe03f */
[----:B------:R-:W-:Y:S02]  /*1650*/  CS2R R42, SRZ ;  /* 0x00000000002a7805 */ /* 0x000fe4000001ff00 */
[----:B------:R-:W-:Y:S01]  /*1660*/  CS2R R44, SRZ ;  /* 0x00000000002c7805 */ /* 0x000fe2000001ff00 */
[----:B------:R-:W-:Y:S01]  /*1670*/  UMOV UR8, URZ ;  /* 0x0000003f00087c82 */ /* 0x000fe20008000000 */
[----:B------:R-:W-:Y:S01]  /*1680*/  ULEA UR11, UR11, UR10, 0xc ;  /* 0x0000000a0b0b7291 */ /* 0x000fe2000f8e603f */
[----:B------:R-:W-:-:S02]  /*1690*/  CS2R R46, SRZ ;  /* 0x00000000002e7805 */ /* 0x000fc4000001ff00 */
[----:B------:R-:W-:Y:S02]  /*16a0*/  CS2R R48, SRZ ;  /* 0x0000000000307805 */ /* 0x000fe4000001ff00 */
[----:B------:R-:W-:Y:S01]  /*16b0*/  CS2R R50, SRZ ;  /* 0x0000000000327805 */ /* 0x000fe2000001ff00 */
[----:B------:R-:W-:Y:S01]  /*16c0*/  UIADD3 UR11, UR11, 0x200, URZ ;  /* 0x000002000b0b7890 */ /* 0x000fe2000fffe03f */
[----:B------:R-:W-:Y:S02]  /*16d0*/  CS2R R52, SRZ ;  /* 0x0000000000347805 */ /* 0x000fe4000001ff00 */
[----:B------:R-:W-:Y:S02]  /*16e0*/  CS2R R54, SRZ ;  /* 0x0000000000367805 */ /* 0x000fe4000001ff00 */
[----:B------:R-:W-:Y:S01]  /*16f0*/  CS2R R56, SRZ ;  /* 0x0000000000387805 */ /* 0x000fe2000001ff00 */
[----:B------:R-:W-:Y:S01]  /*1700*/  USHF.R.U32.HI UR11, URZ, 0x4, UR11 ;  /* 0x000000043f0b7899 */ /* 0x000fe2000801160b */
[----:B------:R-:W-:-:S02]  /*1710*/  CS2R R58, SRZ ;  /* 0x00000000003a7805 */ /* 0x000fc4000001ff00 */
[----:B------:R-:W-:Y:S02]  /*1720*/  CS2R R60, SRZ ;  /* 0x00000000003c7805 */ /* 0x000fe4000001ff00 */
[----:B------:R-:W-:Y:S01]  /*1730*/  CS2R R62, SRZ ;  /* 0x00000000003e7805 */ /* 0x000fe2000001ff00 */
[----:B------:R-:W-:Y:S01]  /*1740*/  ULOP3.LUT UR11, UR11, 0x3fff, URZ, 0xc0, !UPT ;  /* 0x00003fff0b0b7892 */ /* 0x000fe2000f8ec03f */
        /* <DEDUP_REMOVED lines=11> */
[----:B------:R-:W-:Y:S01]  /*1800*/  CS2R R86, SRZ ;  /* 0x0000000000567805 */ /* 0x000fe2000001ff00 */
[----:B------:R-:W-:Y:S06]  /*1810*/  @!P1 BRA `(.L_x_18) ;  /* 0x00000008002c9947 */ /* 0x000fec0003800000 */
[----:B------:R-:W-:-:S13]  /*1820*/  ISETP.NE.AND P2, PT, R143, 0x3, PT ;  /* 0x000000038f00780c */ /* 0x000fda0003f45270 */
[----:B------:R-:W-:Y:S05]  /*1830*/  @!P2 BRA `(.L_x_19) ;  /* 0x000000000004a947 */ /* 0x000fea0003800000 */
[----:B------:R-:W-:Y:S01]  /*1840*/  BPT.TRAP 0x1 ;  /* 0x000000040000795c */ /* 0x000fe20000300000 */
.L_x_19:
[----:B------:R-:W-:Y:S01]  /*1850*/  ULEA UR6, UR5, UR10, 0x3 ;  /* 0x0000000a05067291 */ /* 0x000fe2000f8e183f */
[----:B------:R-:W-:-:S05]  /*1860*/  IMAD.U32 R11, RZ, RZ, UR4 ;  /* 0x00000004ff0b7e24 */ /* 0x000fca000f8e00ff */
[----:B------:R-:W-:-:S04]  /*1870*/  SHF.L.U32 R11, R11, 0x1f, RZ ;  /* 0x0000001f0b0b7819 */ /* 0x000fc800000006ff */
[----:B------:R0:W1:Y:S01]  /*1880*/  SYNCS.PHASECHK.TRANS64.TRYWAIT P1, [UR6], R11 ;  /* 0x0000000bff0075a7 */ /* 0x0000620008020146 */
[----:B------:R-:W-:Y:S05]  /*1890*/  @!P2 BRA `(.L_x_20) ;  /* 0x000000000004a947 */ /* 0x000fea0003800000 */
[----:B------:R-:W-:Y:S01]  /*18a0*/  BPT.TRAP 0x1 ;  /* 0x000000040000795c */ /* 0x000fe20000300000 */
.L_x_20:
[----:B-1----:R-:W-:Y:S05]  /*18b0*/  @P1 BRA `(.L_x_21) ;  /* 0x0000000000081947 */ /* 0x002fea0003800000 */
[----:B------:R-:W1:Y:S02]  /*18c0*/  SYNCS.PHASECHK.TRANS64.TRYWAIT P1, [UR6], R11 ;  /* 0x0000000bff0075a7 */ /* 0x000e640008020146 */
[----:B-1----:R-:W-:Y:S05]  /*18d0*/  @!P1 BRA `(.L_x_22) ;  /* 0x0000008000509947 */ /* 0x002fea0003800000 */
.L_x_21:
[----:B------:R-:W-:Y:S01]  /*18e0*/  UIADD3 UR6, UR10, 0x1c200, URZ ;  /* 0x0001c2000a067890 */ /* 0x000fe2000fffe03f */
[----:B------:R-:W-:Y:S01]  /*18f0*/  WARPGROUP.ARRIVE ;  /* 0x00000000000079c5 */ /* 0x000fe20000000000 */
[----:B------:R-:W-:Y:S01]  /*1900*/  ULOP3.LUT UR12, UR11, 0x10000, URZ, 0xfc, !UPT ;  /* 0x000100000b0c7892 */ /* 0x000fe2000f8efc3f */
[----:B------:R-:W-:Y:S01]  /*1910*/  CS2R R16, SRZ ;  /* 0x0000000000107805 */ /* 0x000fe2000001ff00 */
[----:B------:R-:W-:Y:S01]  /*1920*/  USHF.R.U32.HI UR6, URZ, 0x4, UR6 ;  /* 0x000000043f067899 */ /* 0x000fe20008011606 */
[----:B------:R-:W-:Y:S01]  /*1930*/  CS2R R14, SRZ ;  /* 0x00000000000e7805 */ /* 0x000fe2000001ff00 */
[----:B------:R-:W-:Y:S01]  /*1940*/  ULEA UR12, UR5, UR12, 0x9 ;  /* 0x0000000c050c7291 */ /* 0x000fe2000f8e483f */
[----:B------:R-:W-:Y:S01]  /*1950*/  CS2R R18, SRZ ;  /* 0x0000000000127805 */ /* 0x000fe2000001ff00 */
[----:B------:R-:W-:Y:S01]  /*1960*/  ULOP3.LUT UR6, UR6, 0x3fff, URZ, 0xc0, !UPT ;  /* 0x00003fff06067892 */ /* 0x000fe2000f8ec03f */
[----:B------:R-:W-:Y:S01]  /*1970*/  CS2R R20, SRZ ;  /* 0x0000000000147805 */ /* 0x000fe2000001ff00 */
[----:B------:R-:W-:Y:S01]  /*1980*/  UMOV UR13, 0x80000020 ;  /* 0x80000020000d7882 */ /* 0x000fe20000000000 */
[----:B------:R-:W-:Y:S01]  /*1990*/  UMOV UR15, 0x80000020 ;  /* 0x80000020000f7882 */ /* 0x000fe20000000000 */
[----:B------:R-:W-:Y:S01]  /*19a0*/  ULOP3.LUT UR6, UR6, 0x10000, URZ, 0xfc, !UPT ;  /* 0x0001000006067892 */ /* 0x000fe2000f8efc3f */
[----:B------:R-:W-:Y:S01]  /*19b0*/  CS2R R22, SRZ ;  /* 0x0000000000167805 */ /* 0x000fe2000001ff00 */
[----:B------:R-:W-:Y:S01]  /*19c0*/  ULDC UR7, c[0x0][0x50c] ;  /* 0x0001430000077ab9 */ /* 0x000fe20000000800 */
[----:B------:R-:W-:Y:S01]  /*19d0*/  CS2R R88, SRZ ;  /* 0x0000000000587805 */ /* 0x000fe2000001ff00 */
[----:B------:R-:W-:Y:S01]  /*19e0*/  ULEA UR14, UR5, UR6, 0x9 ;  /* 0x00000006050e7291 */ /* 0x000fe2000f8e483f */
[----:B------:R-:W-:Y:S01]  /*19f0*/  CS2R R90, SRZ ;  /* 0x00000000005a7805 */ /* 0x000fe2000001ff00 */
[----:B------:R-:W-:Y:S01]  /*1a00*/  UISETP.NE.AND UP0, UPT, UR7, 0x2, UPT ;  /* 0x000000020700788c */ /* 0x000fe2000bf05270 */
[----:B------:R-:W-:Y:S01]  /*1a10*/  CS2R R92, SRZ ;  /* 0x00000000005c7805 */ /* 0x000fe2000001ff00 */
[----:B------:R-:W-:Y:S01]  /*1a20*/  UMOV UR6, 0x2 ;  /* 0x0000000200067882 */ /* 0x000fe20000000000 */
[----:B------:R-:W-:Y:S01]  /*1a30*/  CS2R R94, SRZ ;  /* 0x00000000005e7805 */ /* 0x000fe2000001ff00 */
[----:B------:R-:W-:Y:S01]  /*1a40*/  USEL UR7, URZ, 0x1, UP0 ;  /* 0x000000013f077887 */ /* 0x000fe20008000000 */
[----:B------:R-:W-:-:S02]  /*1a50*/  CS2R R96, SRZ ;  /* 0x0000000000607805 */ /* 0x000fc4000001ff00 */
[----:B------:R-:W-:Y:S01]  /*1a60*/  CS2R R98, SRZ ;  /* 0x0000000000627805 */ /* 0x000fe2000001ff00 */
[----:B------:R-:W-:Y:S01]  /*1a70*/  QGMMA.64x128x32.F32.E4M3.E4M3 R24, gdesc[UR12], RZ, !UPT ;  /* 0x01e000000c1879f3 */ /* 0x000fe2000c7008ff */
[----:B------:R-:W-:Y:S01]  /*1a80*/  UIADD3 UR12, UR12, 0x2, URZ ;  /* 0x000000020c0c7890 */ /* 0x000fe2000fffe03f */
[----:B------:R-:W-:Y:S02]  /*1a90*/  CS2R R100, SRZ ;  /* 0x0000000000647805 */ /* 0x000fe4000001ff00 */
[----:B------:R-:W-:Y:S01]  /*1aa0*/  ISETP.NE.AND P1, PT, RZ, UR7, PT ;  /* 0x00000007ff007c0c */ /* 0x000fe2000bf25270 */
[----:B------:R-:W-:Y:S01]  /*1ab0*/  UIADD3 UR14, UR14, 0x2, URZ ;  /* 0x000000020e0e7890 */ /* 0x000fe2000fffe03f */
[----:B------:R-:W-:Y:S01]  /*1ac0*/  CS2R R102, SRZ ;  /* 0x0000000000667805 */ /* 0x000fe2000001ff00 */
[----:B------:R-:W-:Y:S01]  /*1ad0*/  UMOV UR13, 0x80000020 ;  /* 0x80000020000d7882 */ /* 0x000fe20000000000 */
[----:B------:R-:W-:Y:S01]  /*1ae0*/  UMOV UR15, 0x80000020 ;  /* 0x80000020000f7882 */ /* 0x000fe20000000000 */
        /* <DEDUP_REMOVED lines=18> */
[----:B------:R-:W-:Y:S01]  /*1c10*/  CS2R R140, SRZ ;  /* 0x00000000008c7805 */ /* 0x000fe2000001ff00 */
[----:B------:R-:W-:Y:S01]  /*1c20*/  QGMMA.64x128x32.F32.E4M3.E4M3 R24, gdesc[UR12], R24, gsb0 ;  /* 0x01e000000c1879f3 */ /* 0x000fe20008000818 */
[----:B------:R-:W-:Y:S05]  /*1c30*/  @!P1 BRA `(.L_x_23) ;  /* 0x0000000400089947 */ /* 0x000fea0003800000 */
[----:B------:R-:W-:Y:S02]  /*1c40*/  WARPGROUP.DEPBAR.LE gsb0, 0x0 ;  /* 0x00008000000079c5 */ /* 0x000fe40000010000 */
[----:B------:R-:W-:-:S01]  /*1c50*/  FADD R141, RZ, R24 ;  /* 0x00000018ff8d7221 */ /* 0x000fc20000000000 */
[----:B------:R-:W-:Y:S01]  /*1c60*/  FADD R140, RZ, R25 ;  /* 0x00000019ff8c7221 */ /* 0x000fe20000000000 */
        /* <DEDUP_REMOVED lines=62> */
[----:B------:R-:W-:-:S06]  /*2050*/  UMOV UR6, URZ ;  /* 0x0000003f00067c82 */ /* 0x000fcc0008000000 */
.L_x_23:
[----:B------:R-:W-:-:S04]  /*2060*/  UIADD3 UR18, UR5, 0x1, URZ ;  /* 0x0000000105127890 */ /* 0x000fc8000fffe03f */
[----:B------:R-:W-:-:S04]  /*2070*/  UISETP.NE.AND UP0, UPT, UR18, 0xe, UPT ;  /* 0x0000000e1200788c */ /* 0x000fc8000bf05270 */
[----:B------:R-:W-:Y:S02]  /*2080*/  USEL UR8, URZ, 0x1, UP0 ;  /* 0x000000013f087887 */ /* 0x000fe40008000000 */
[----:B------:R-:W-:Y:S02]  /*2090*/  USEL UR18, UR18, URZ, UP0 ;  /* 0x0000003f12127287 */ /* 0x000fe40008000000 */
[----:B------:R-:W-:-:S06]  /*20a0*/  ULOP3.LUT UR8, UR4, UR8, URZ, 0x3c, !UPT ;  /* 0x0000000804087292 */ /* 0x000fcc000f8e3c3f */
[----:B------:R-:W-:Y:S01]  /*20b0*/  IMAD.U32 R144, RZ, RZ, UR8 ;  /* 0x00000008ff907e24 */ /* 0x000fe2000f8e00ff */
[----:B------:R-:W-:-:S06]  /*20c0*/  UMOV UR8, 0x1 ;  /* 0x0000000100087882 */ /* 0x000fcc0000000000 */
.L_x_18:
[----:B------:R-:W-:-:S04]  /*20d0*/  UISETP.LT.AND UP0, UPT, UR9, 0x1, UPT ;  /* 0x000000010900788c */ /* 0x000fc8000bf01270 */
[----:B------:R-:W-:-:S04]  /*20e0*/  USEL UR12, UR9, 0x1, UP0 ;  /* 0x00000001090c7887 */ /* 0x000fc80008000000 */
[----:B------:R-:W-:-:S04]  /*20f0*/  UIADD3 UR12, UR9, -UR12, URZ ;  /* 0x8000000c090c7290 */ /* 0x000fc8000fffe03f */
[----:B------:R-:W-:-:S06]  /*2100*/  UISETP.GE.AND UP0, UPT, UR12, 0x1, UPT ;  /* 0x000000010c00788c */ /* 0x000fcc000bf06270 */
[----:B------:R-:W-:-:S13]  /*2110*/  PLOP3.LUT P1, PT, PT, PT, UP0, 0x80, 0x0 ;  /* 0x000000000000781c */ /* 0x000fda0003f2f008 */
[----:B------:R-:W-:Y:S05]  /*2120*/  @!P1 BRA `(.L_x_24) ;  /* 0x0000000800049947 */ /* 0x000fea0003800000 */
[----:B01----:R-:W-:Y:S01]  /*2130*/  IMAD.U32 R11, RZ, RZ, UR12 ;  /* 0x0000000cff0b7e24 */ /* 0x003fe2000f8e00ff */
[----:B------:R-:W-:Y:S01]  /*2140*/  ULDC UR19, c[0x0][0x50c] ;  /* 0x0001430000137ab9 */ /* 0x000fe20000000800 */
[----:B------:R-:W-:-:S07]  /*2150*/  IMAD.U32 R12, RZ, RZ, UR5 ;  /* 0x00000005ff0c7e24 */ /* 0x000fce000f8e00ff */
.L_x_32:
[----:B------:R-:W-:-:S13]  /*2160*/  ISETP.NE.AND P2, PT, R143, 0x3, PT ;  /* 0x000000038f00780c */ /* 0x000fda0003f45270 */
[----:B0-----:R-:W-:Y:S05]  /*2170*/  @!P2 BRA `(.L_x_25) ;  /* 0x000000000004a947 */ /* 0x001fea0003800000 */
[----:B------:R-:W-:Y:S01]  /*2180*/  BPT.TRAP 0x1 ;  /* 0x000000040000795c */ /* 0x000fe20000300000 */
.L_x_25:
[----:B------:R-:W0:Y:S01]  /*2190*/  S2UR UR12, SR_CgaCtaId ;  /* 0x00000000000c79c3 */ /* 0x000e220000008800 */
[----:B------:R-:W-:Y:S01]  /*21a0*/  UMOV UR10, 0x400 ;  /* 0x00000400000a7882 */ /* 0x000fe20000000000 */
[----:B------:R-:W-:Y:S01]  /*21b0*/  SHF.L.U32 R13, R144, 0x1f, RZ ;  /* 0x0000001f900d7819 */ /* 0x000fe200000006ff */
[----:B0-----:R-:W-:-:S04]  /*21c0*/  ULEA UR10, UR12, UR10, 0x18 ;  /* 0x0000000a0c0a7291 */ /* 0x001fc8000f8ec03f */
[----:B------:R-:W-:-:S09]  /*21d0*/  ULEA UR12, UR18, UR10, 0x3 ;  /* 0x0000000a120c7291 */ /* 0x000fd2000f8e183f */
[----:B------:R0:W1:Y:S01]  /*21e0*/  SYNCS.PHASECHK.TRANS64.TRYWAIT P1, [UR12], R13 ;  /* 0x0000000dff0075a7 */ /* 0x000062000802014c */
[----:B------:R-:W-:Y:S05]  /*21f0*/  @!P2 BRA `(.L_x_26) ;  /* 0x000000000004a947 */ /* 0x000fea0003800000 */
[----:B------:R-:W-:Y:S01]  /*2200*/  BPT.TRAP 0x1 ;  /* 0x000000040000795c */ /* 0x000fe20000300000 */
.L_x_26:
[----:B-1----:R-:W-:Y:S05]  /*2210*/  @P1 BRA `(.L_x_27) ;  /* 0x0000000000081947 */ /* 0x002fea0003800000 */
[----:B------:R-:W1:Y:S02]  /*2220*/  SYNCS.PHASECHK.TRANS64.TRYWAIT P1, [UR12], R13 ;  /* 0x0000000dff0075a7 */ /* 0x000e64000802014c */
[----:B-1----:R-:W-:Y:S05]  /*2230*/  @!P1 BRA `(.L_x_28) ;  /* 0x0000007800109947 */ /* 0x002fea0003800000 */
.L_x_27:
[----:B------:R-:W-:Y:S01]  /*2240*/  UIADD3 UR12, UR10, 0x1c200, URZ ;  /* 0x0001c2000a0c7890 */ /* 0x000fe2000fffe03f */
[----:B------:R-:W-:Y:S01]  /*2250*/  WARPGROUP.ARRIVE ;  /* 0x00000000000079c5 */ /* 0x000fe20000000000 */
[----:B------:R-:W-:Y:S02]  /*2260*/  UISETP.NE.AND UP0, UPT, UR7, URZ, UPT ;  /* 0x0000003f0700728c */ /* 0x000fe4000bf05270 */
[----:B------:R-:W-:Y:S02]  /*2270*/  USHF.R.U32.HI UR12, URZ, 0x4, UR12 ;  /* 0x000000043f0c7899 */ /* 0x000fe4000801160c */
[----:B------:R-:W-:Y:S02]  /*2280*/  USEL UR8, UR8, URZ, !UP0 ;  /* 0x0000003f08087287 */ /* 0x000fe4000c000000 */
[----:B------:R-:W-:Y:S02]  /*2290*/  ULOP3.LUT UR7, UR12, 0x3fff, URZ, 0xc0, !UPT ;  /* 0x00003fff0c077892 */ /* 0x000fe4000f8ec03f */
[----:B------:R-:W-:-:S02]  /*22a0*/  ULOP3.LUT UR12, UR11, 0x10000, URZ, 0xfc, !UPT ;  /* 0x000100000b0c7892 */ /* 0x000fc4000f8efc3f */
[----:B------:R-:W-:Y:S02]  /*22b0*/  ULOP3.LUT UR7, UR7, 0x10000, URZ, 0xfc, !UPT ;  /* 0x0001000007077892 */ /* 0x000fe4000f8efc3f */
[----:B------:R-:W-:Y:S02]  /*22c0*/  UISETP.NE.U32.AND UP0, UPT, UR8, URZ, UPT ;  /* 0x0000003f0800728c */ /* 0x000fe4000bf05070 */
[----:B------:R-:W-:Y:S02]  /*22d0*/  ULEA UR12, UR18, UR12, 0x9 ;  /* 0x0000000c120c7291 */ /* 0x000fe4000f8e483f */
[----:B------:R-:W-:Y:S01]  /*22e0*/  ULEA UR14, UR18, UR7, 0x9 ;  /* 0x00000007120e7291 */ /* 0x000fe2000f8e483f */
[----:B------:R-:W-:Y:S01]  /*22f0*/  UMOV UR13, 0x80000020 ;  /* 0x80000020000d7882 */ /* 0x000fe20000000000 */
[----:B------:R-:W-:Y:S01]  /*2300*/  UMOV UR15, 0x80000020 ;  /* 0x80000020000f7882 */ /* 0x000fe20000000000 */
[----:B------:R-:W-:-:S06]  /*2310*/  UIADD3 UR6, UR6, 0x2, URZ ;  /* 0x0000000206067890 */ /* 0x000fcc000fffe03f */
[----:B------:R-:W-:Y:S01]  /*2320*/  QGMMA.64x128x32.F32.E4M3.E4M3 R24, gdesc[UR12], R24, UP0 ;  /* 0x01e000000c1879f3 */ /* 0x000fe2000bf00818 */
[----:B------:R-:W-:Y:S02]  /*2330*/  UIADD3 UR12, UR12, 0x2, URZ ;  /* 0x000000020c0c7890 */ /* 0x000fe4000fffe03f */
[----:B------:R-:W-:Y:S01]  /*2340*/  UIADD3 UR14, UR14, 0x2, URZ ;  /* 0x000000020e0e7890 */ /* 0x000fe2000fffe03f */
[----:B------:R-:W-:Y:S01]  /*2350*/  UMOV UR13, 0x80000020 ;  /* 0x80000020000d7882 */ /* 0x000fe20000000000 */
[----:B------:R-:W-:Y:S01]  /*2360*/  UMOV UR15, 0x80000020 ;  /* 0x80000020000f7882 */ /* 0x000fe20000000000 */
[----:B------:R-:W-:-:S04]  /*2370*/  UISETP.NE.AND UP0, UPT, UR6, UR19, UPT ;  /* 0x000000130600728c */ /* 0x000fc8000bf05270 */
[----:B------:R-:W-:-:S06]  /*2380*/  USEL UR7, URZ, 0x1, UP0 ;  /* 0x000000013f077887 */ /* 0x000fcc0008000000 */
[----:B------:R-:W-:Y:S01]  /*2390*/  ISETP.NE.AND P1, PT, RZ, UR7, PT ;  /* 0x00000007ff007c0c */ /* 0x000fe2000bf25270 */
[----:B------:R-:W-:Y:S03]  /*23a0*/  QGMMA.64x128x32.F32.E4M3.E4M3 R24, gdesc[UR12], R24, gsb0 ;  /* 0x01e000000c1879f3 */ /* 0x000fe60008000818 */
[----:B------:R-:W-:-:S09]  /*23b0*/  WARPGROUP.DEPBAR.LE gsb0, 0x1 ;  /* 0x00008000000079c5 */ /* 0x000fd20000010100 */
[----:B------:R-:W-:Y:S05]  /*23c0*/  @!P1 BRA `(.L_x_29) ;  /* 0x0000000400089947 */ /* 0x000fea0003800000 */
[----:B------:R-:W-:Y:S02]  /*23d0*/  WARPGROUP.DEPBAR.LE gsb0, 0x0 ;  /* 0x00008000000079c5 */ /* 0x000fe40000010000 */
[----:B------:R-:W-:-:S01]  /*23e0*/  FADD R141, R24, R141 ;  /* 0x0000008d188d7221 */ /* 0x000fc20000000000 */
[----:B------:R-:W-:Y:S01]  /*23f0*/  FADD R140, R25, R140 ;  /* 0x0000008c198c7221 */ /* 0x000fe20000000000 */
        /* <DEDUP_REMOVED lines=62> */
[----:B------:R-:W-:-:S06]  /*27e0*/  UMOV UR6, URZ ;  /* 0x0000003f00067c82 */ /* 0x000fcc0008000000 */
.L_x_29:
[----:B------:R-:W-:Y:S05]  /*27f0*/  @!P2 BRA `(.L_x_30) ;  /* 0x000000000004a947 */ /* 0x000fea0003800000 */
[----:B------:R-:W-:Y:S01]  /*2800*/  BPT.TRAP 0x1 ;  /* 0x000000040000795c */ /* 0x000fe20000300000 */
.L_x_30:
[----:B01----:R-:W-:Y:S02]  /*2810*/  @P0 LEA R13, R12, UR10, 0x3 ;  /* 0x0000000a0c0d0c11 */ /* 0x003fe4000f8e18ff */
[----:B------:R-:W-:-:S03]  /*2820*/  ISETP.GT.U32.AND P1, PT, R4, 0x1, PT ;  /* 0x000000010400780c */ /* 0x000fc60003f24070 */
[----:B------:R-:W-:-:S05]  /*2830*/  @P0 VIADD R142, R13, 0x70 ;  /* 0x000000700d8e0836 */ /* 0x000fca0000000000 */
[----:B------:R-:W-:-:S04]  /*2840*/  @P0 PRMT R142, R5, 0x654, R142 ;  /* 0x00000654058e0816 */ /* 0x000fc8000000008e */
[----:B------:R0:W-:Y:S01]  /*2850*/  @P0 SYNCS.ARRIVE.TRANS64.RED.A1T0 RZ, [R142+URZ], RZ ;  /* 0x000000ff8eff09a7 */ /* 0x0001e2000810043f */
[----:B------:R-:W-:Y:S05]  /*2860*/  @P1 BRA `(.L_x_31) ;  /* 0x0000000000041947 */ /* 0x000fea0003800000 */
[----:B------:R-:W-:Y:S01]  /*2870*/  BPT.TRAP 0x1 ;  /* 0x000000040000795c */ /* 0x000fe20000300000 */
.L_x_31:
[----:B------:R-:W-:Y:S01]  /*2880*/  UIADD3 UR18, UR18, 0x1, URZ ;  /* 0x0000000112127890 */ /* 0x000fe2000fffe03f */
[C---:B------:R-:W-:Y:S01]  /*2890*/  ISETP.GT.AND P2, PT, R11.reuse, 0x1, PT ;  /* 0x000000010b00780c */ /* 0x040fe20003f44270 */
[----:B------:R-:W-:Y:S02]  /*28a0*/  VIADD R12, R12, 0x1 ;  /* 0x000000010c0c7836 */ /* 0x000fe40000000000 */
[----:B------:R-:W-:Y:S01]  /*28b0*/  UISETP.NE.AND UP0, UPT, UR18, 0xe, UPT ;  /* 0x0000000e1200788c */ /* 0x000fe2000bf05270 */
[----:B------:R-:W-:Y:S02]  /*28c0*/  VIADD R11, R11, 0xffffffff ;  /* 0xffffffff0b0b7836 */ /* 0x000fe40000000000 */
[C---:B------:R-:W-:Y:S01]  /*28d0*/  ISETP.NE.AND P1, PT, R12.reuse, 0xe, PT ;  /* 0x0000000e0c00780c */ /* 0x040fe20003f25270 */
[----:B------:R-:W-:Y:S02]  /*28e0*/  USEL UR8, URZ, 0x1, UP0 ;  /* 0x000000013f087887 */ /* 0x000fe40008000000 */
[----:B------:R-:W-:Y:S01]  /*28f0*/  USEL UR18, UR18, URZ, UP0 ;  /* 0x0000003f12127287 */ /* 0x000fe20008000000 */
[----:B------:R-:W-:-:S03]  /*2900*/  SEL R12, R12, RZ, P1 ;  /* 0x000000ff0c0c7207 */ /* 0x000fc60000800000 */
[----:B------:R-:W-:Y:S01]  /*2910*/  LOP3.LUT R144, R144, UR8, RZ, 0x3c, !PT ;  /* 0x0000000890907c12 */ /* 0x000fe2000f8e3cff */
[----:B------:R-:W-:Y:S01]  /*2920*/  UMOV UR8, 0x1 ;  /* 0x0000000100087882 */ /* 0x000fe20000000000 */
[----:B------:R-:W-:Y:S06]  /*2930*/  @P2 BRA `(.L_x_32) ;  /* 0xfffffff800082947 */ /* 0x000fec000383ffff */
.L_x_24:
[----:B------:R-:W-:Y:S01]  /*2940*/  UISETP.NE.AND UP0, UPT, UR6, URZ, UPT ;  /* 0x0000003f0600728c */ /* 0x000fe2000bf05270 */
[----:B01----:R-:W0:Y:S03]  /*2950*/  LDC R11, c[0x0][0x28c] ;  /* 0x0000a300ff0b7b82 */ /* 0x003e260000000800 */
[----:B------:R-:W-:-:S06]  /*2960*/  USEL UR6, URZ, 0x1, !UP0 ;  /* 0x000000013f067887 */ /* 0x000fcc000c000000 */
[----:B------:R-:W-:Y:S02]  /*2970*/  ISETP.NE.AND P1, PT, RZ, UR6, PT ;  /* 0x00000006ff007c0c */ /* 0x000fe4000bf25270 */
[----:B0-----:R-:W-:-:S11]  /*2980*/  ISETP.GE.AND P2, PT, R11, 0x1, PT ;  /* 0x000000010b00780c */ /* 0x001fd60003f46270 */
[----:B------:R-:W-:Y:S05]  /*2990*/  @!P1 BRA `(.L_x_33) ;  /* 0x0000000400049947 */ /* 0x000fea0003800000 */
[----:B------:R-:W-:Y:S02]  /*29a0*/  WARPGROUP.DEPBAR.LE gsb0, 0x0 ;  /* 0x00008000000079c5 */ /* 0x000fe40000010000 */
[----:B------:R-:W-:Y:S01]  /*29b0*/  FADD R141, R24, R141 ;  /* 0x0000008d188d7221 */ /* 0x000fe20000000000 */
        /* <DEDUP_REMOVED lines=62> */
[----:B------:R-:W-:-:S07]  /*2da0*/  FADD R16, R16, R87 ;  /* 0x0000005710107221 */ /* 0x000fce0000000000 */
.L_x_33:
[----:B------:R-:W-:Y:S02]  /*2db0*/  WARPGROUP.DEPBAR.LE gsb0, 0x0 ;  /* 0x00008000000079c5 */ /* 0x000fe40000010000 */
[----:B------:R-:W-:Y:S05]  /*2dc0*/  @!P2 BRA `(.L_x_34) ;  /* 0x000000000054a947 */ /* 0x000fea0003800000 */
[----:B------:R-:W-:-:S13]  /*2dd0*/  ISETP.NE.AND P1, PT, R143, 0x3, PT ;  /* 0x000000038f00780c */ /* 0x000fda0003f25270 */
[----:B------:R-:W-:Y:S05]  /*2de0*/  @!P1 BRA `(.L_x_35) ;  /* 0x0000000000049947 */ /* 0x000fea0003800000 */
[----:B------:R-:W-:Y:S01]  /*2df0*/  BPT.TRAP 0x1 ;  /* 0x000000040000795c */ /* 0x000fe20000300000 */
.L_x_35:
[----:B------:R-:W-:Y:S01]  /*2e00*/  BSSY B0, `(.L_x_36) ;  /* 0x000000f000007945 */ /* 0x000fe20003800000 */
[----:B------:R-:W-:-:S03]  /*2e10*/  ISETP.GT.U32.AND P1, PT, R4, 0x1, PT ;  /* 0x000000010400780c */ /* 0x000fc60003f24070 */
[----:B------:R-:W-:Y:S10]  /*2e20*/  @!P0 BRA `(.L_x_37) ;  /* 0x0000000000308947 */ /* 0x000ff40003800000 */
[----:B------:R-:W-:-:S04]  /*2e30*/  UISETP.LT.AND UP0, UPT, UR9, 0x1, UPT ;  /* 0x000000010900788c */ /* 0x000fc8000bf01270 */
[----:B------:R-:W-:-:S04]  /*2e40*/  USEL UR8, UR9, 0x1, UP0 ;  /* 0x0000000109087887 */ /* 0x000fc80008000000 */
[----:B------:R-:W-:-:S04]  /*2e50*/  UIADD3 UR8, UR5, UR9, -UR8 ;  /* 0x0000000905087290 */ /* 0x000fc8000fffe808 */
[----:B------:R-:W-:-:S04]  /*2e60*/  USHF.R.U32.HI UR6, URZ, 0x1, UR8 ;  /* 0x000000013f067899 */ /* 0x000fc80008011608 */
[----:B------:R-:W-:-:S04]  /*2e70*/  UIMAD.WIDE.U32 UR6, UR6, -0x6db6db6d, URZ ;  /* 0x92492493060678a5 */ /* 0x000fc8000f8e003f */
[----:B------:R-:W-:-:S04]  /*2e80*/  USHF.R.U32.HI UR6, URZ, 0x2, UR7 ;  /* 0x000000023f067899 */ /* 0x000fc80008011607 */
[----:B------:R-:W-:-:S04]  /*2e90*/  UIMAD UR8, UR6, -0xe, UR8 ;  /* 0xfffffff2060878a4 */ /* 0x000fc8000f8e0208 */
[----:B------:R-:W-:-:S04]  /*2ea0*/  ULEA UR8, UR8, UR10, 0x3 ;  /* 0x0000000a08087291 */ /* 0x000fc8000f8e183f */
[----:B------:R-:W-:-:S06]  /*2eb0*/  UIADD3 UR8, UR8, 0x70, URZ ;  /* 0x0000007008087890 */ /* 0x000fcc000fffe03f */
[----:B------:R-:W-:-:S05]  /*2ec0*/  IMAD.U32 R12, RZ, RZ, UR8 ;  /* 0x00000008ff0c7e24 */ /* 0x000fca000f8e00ff */
[----:B------:R-:W-:-:S04]  /*2ed0*/  PRMT R11, R5, 0x654, R12 ;  /* 0x00000654050b7816 */ /* 0x000fc8000000000c */
[----:B------:R0:W-:Y:S03]  /*2ee0*/  SYNCS.ARRIVE.TRANS64.RED.A1T0 RZ, [R11+URZ], RZ ;  /* 0x000000ff0bff79a7 */ /* 0x0001e6000810043f */
.L_x_37:
[----:B------:R-:W-:Y:S05]  /*2ef0*/  BSYNC B0 ;  /* 0x0000000000007941 */ /* 0x000fea0003800000 */
.L_x_36:
[----:B------:R-:W-:Y:S05]  /*2f00*/  @P1 BRA `(.L_x_34) ;  /* 0x0000000000041947 */ /* 0x000fea0003800000 */
[----:B------:R-:W-:Y:S01]  /*2f10*/  BPT.TRAP 0x1 ;  /* 0x000000040000795c */ /* 0x000fe20000300000 */
.L_x_34:
[----:B------:R-:W1:Y:S01]  /*2f20*/  LDC R25, c[0x0][0x288] ;  /* 0x0000a200ff197b82 */ /* 0x000e620000000800 */
[----:B------:R-:W-:Y:S01]  /*2f30*/  IMAD.SHL.U32 R31, R10, 0x80, RZ ;  /* 0x000000800a1f7824 */ /* 0x000fe200078e00ff */
[--C-:B0-----:R-:W-:Y:S01]  /*2f40*/  SHF.R.U32.HI R11, RZ, 0x2, R0.reuse ;  /* 0x00000002ff0b7819 */ /* 0x101fe20000011600 */
[----:B------:R-:W-:Y:S01]  /*2f50*/  UIADD3 UR5, UR9, UR5, URZ ;  /* 0x0000000509057290 */ /* 0x000fe2000fffe03f */
[C---:B------:R-:W-:Y:S01]  /*2f60*/  LOP3.LUT R13, R0.reuse, 0x60, RZ, 0xc0, !PT ;  /* 0x00000060000d7812 */ /* 0x040fe200078ec0ff */
[----:B------:R-:W-:Y:S01]  /*2f70*/  IMAD.SHL.U32 R33, R7, 0x80, RZ ;  /* 0x0000008007217824 */ /* 0x000fe200078e00ff */
[----:B------:R-:W-:Y:S01]  /*2f80*/  SHF.R.U32.HI R24, RZ, 0x7, R0 ;  /* 0x00000007ff187819 */ /* 0x000fe20000011600 */
[----:B------:R-:W-:Y:S01]  /*2f90*/  UISETP.GT.U32.AND UP0, UPT, UR5, 0xd, UPT ;  /* 0x0000000d0500788c */ /* 0x000fe2000bf04070 */
[----:B------:R-:W-:Y:S01]  /*2fa0*/  LOP3.LUT R12, R11, 0x7, RZ, 0xc0, !PT ;  /* 0x000000070b0c7812 */ /* 0x000fe200078ec0ff */
[----:B------:R-:W-:Y:S01]  /*2fb0*/  IMAD.SHL.U32 R28, R0, 0x2, RZ ;  /* 0x00000002001c7824 */ /* 0x000fe200078e00ff */
[----:B------:R-:W-:Y:S01]  /*2fc0*/  SHF.R.U32.HI R27, RZ, 0x1, R13 ;  /* 0x00000001ff1b7819 */ /* 0x000fe2000001160d */
[----:B------:R-:W-:Y:S01]  /*2fd0*/  ULDC UR12, c[0x0][0x284] ;  /* 0x0000a100000c7ab9 */ /* 0x000fe20000000800 */
[----:B------:R-:W-:Y:S01]  /*2fe0*/  LOP3.LUT R11, R24, 0x1, RZ, 0xc0, !PT ;  /* 0x00000001180b7812 */ /* 0x000fe200078ec0ff */
[----:B------:R-:W-:Y:S01]  /*2ff0*/  USHF.R.U32.HI UR6, URZ, 0x1, UR5 ;  /* 0x000000013f067899 */ /* 0x000fe20008011605 */
[----:B------:R-:W-:Y:S01]  /*3000*/  IADD3 R26, RZ, -R27, -R12 ;  /* 0x8000001bff1a7210 */ /* 0x000fe20007ffe80c */
[----:B------:R-:W-:Y:S01]  /*3010*/  UISETP.LT.U32.AND UP0, UPT, UR9, 0xe, UP0 ;  /* 0x0000000e0900788c */ /* 0x000fe20008701070 */
[----:B------:R-:W-:Y:S01]  /*3020*/  SHF.R.S32.HI R32, RZ, 0x1f, R6 ;  /* 0x0000001fff207819 */ /* 0x000fe20000011406 */
[----:B------:R-:W-:Y:S01]  /*3030*/  UISETP.GE.U32.AND UP1, UPT, UR9, 0xe, UPT ;  /* 0x0000000e0900788c */ /* 0x000fe2000bf26070 */
[----:B------:R-:W-:Y:S01]  /*3040*/  IMAD.SHL.U32 R13, R11, 0x40, RZ ;  /* 0x000000400b0d7824 */ /* 0x000fe200078e00ff */
[----:B------:R-:W-:Y:S01]  /*3050*/  LOP3.LUT R28, R31, 0x6, R28, 0xf8, !PT ;  /* 0x000000061f1c7812 */ /* 0x000fe200078ef81c */
[----:B------:R-:W-:Y:S01]  /*3060*/  ULDC.64 UR10, c[0x0][0x5d0] ;  /* 0x00017400000a7ab9 */ /* 0x000fe20000000a00 */
[----:B------:R-:W-:Y:S01]  /*3070*/  LOP3.LUT R24, R0, 0x3, RZ, 0xc0, !PT ;  /* 0x0000000300187812 */ /* 0x000fe200078ec0ff */
[----:B------:R-:W-:Y:S01]  /*3080*/  UIMAD.WIDE.U32 UR6, UR6, -0x6db6db6d, URZ ;  /* 0x92492493060678a5 */ /* 0x000fe2000f8e003f */
[----:B------:R-:W-:Y:S01]  /*3090*/  IMAD R26, R11, -0x40, R26 ;  /* 0xffffffc00b1a7824 */ /* 0x000fe200078e021a */
[----:B-1----:R-:W-:Y:S01]  /*30a0*/  ISETP.GE.AND P1, PT, R31, R25, PT ;  /* 0x000000191f00720c */ /* 0x002fe20003f26270 */
[----:B------:R-:W-:Y:S01]  /*30b0*/  USEL UR8, URZ, 0x1, !UP0 ;  /* 0x000000013f087887 */ /* 0x000fe2000c000000 */
[----:B------:R-:W-:Y:S01]  /*30c0*/  IMAD R11, R32, UR10, RZ ;  /* 0x0000000a200b7c24 */ /* 0x000fe2000f8e02ff */
[----:B------:R-:W-:Y:S01]  /*30d0*/  SHF.R.S32.HI R29, RZ, 0x1f, R28 ;  /* 0x0000001fff1d7819 */ /* 0x000fe2000001141c */
[----:B------:R-:W-:Y:S01]  /*30e0*/  USHF.R.U32.HI UR6, URZ, 0x2, UR7 ;  /* 0x000000023f067899 */ /* 0x000fe20008011607 */
[----:B------:R-:W-:Y:S01]  /*30f0*/  ISETP.GE.OR P1, PT, R33, UR12, P1 ;  /* 0x0000000c21007c0c */ /* 0x000fe20008f26670 */
[----:B------:R-:W-:Y:S01]  /*3100*/  ULOP3.LUT UR4, UR4, UR8, URZ, 0x3c, !UPT ;  /* 0x0000000804047292 */ /* 0x000fe2000f8e3c3f */
[----:B------:R-:W-:Y:S01]  /*3110*/  LOP3.LUT R13, R13, 0x40, R12, 0xe2, !PT ;  /* 0x000000400d0d7812 */ /* 0x000fe200078ee20c */
[----:B------:R-:W-:Y:S01]  /*3120*/  IMAD R12, R24, -0x2, R25 ;  /* 0xfffffffe180c7824 */ /* 0x000fe200078e0219 */
[----:B------:R-:W-:Y:S01]  /*3130*/  UIMAD UR5, UR6, -0xe, UR5 ;  /* 0xfffffff2060578a4 */ /* 0x000fe2000f8e0205 */
[----:B------:R-:W-:Y:S01]  /*3140*/  IMAD.WIDE R24, R7, 0x80, RZ ;  /* 0x0000008007187825 */ /* 0x000fe200078e02ff */
[----:B------:R-:W-:Y:S01]  /*3150*/  @UP1 ULOP3.LUT UR4, UR4, 0x1, UR6, 0x78, !UPT ;  /* 0x0000000104041892 */ /* 0x000fe2000f8e7806 */
[----:B------:R-:W-:-:S02]  /*3160*/  IADD3 R33, -R33, UR12, R26 ;  /* 0x0000000c21217c10 */ /* 0x000fc4000fffe11a */
[----:B------:R-:W-:Y:S01]  /*3170*/  IMAD R7, R6, UR11, R11 ;  /* 0x0000000b06077c24 */ /* 0x000fe2000f8e020b */
[----:B------:R-:W-:Y:S01]  /*3180*/  LOP3.LUT R35, R24, R13, R27, 0xfe, !PT ;  /* 0x0000000d18237212 */ /* 0x000fe200078efe1b */
[----:B------:R-:W-:-:S04]  /*3190*/  IMAD.WIDE.U32 R10, R6, UR10, R28 ;  /* 0x0000000a060a7c25 */ /* 0x000fc8000f8e001c */
[----:B------:R-:W-:Y:S02]  /*31a0*/  IMAD.IADD R11, R11, 0x1, R7 ;  /* 0x000000010b0b7824 */ /* 0x000fe400078e0207 */
[----:B------:R-:W-:Y:S02]  /*31b0*/  IMAD.IADD R27, R12, 0x1, -R31 ;  /* 0x000000010c1b7824 */ /* 0x000fe400078e0a1f */
[----:B------:R-:W-:Y:S01]  /*31c0*/  IMAD.MOV.U32 R26, RZ, RZ, -0x1 ;  /* 0xffffffffff1a7424 */ /* 0x000fe200078e00ff */
[----:B------:R-:W-:Y:S06]  /*31d0*/  @P1 BRA `(.L_x_38) ;  /* 0x0000004400a41947 */ /* 0x000fec0003800000 */
[----:B------:R-:W0:Y:S01]  /*31e0*/  LDC.64 R30, c[0x0][0x5c8] ;  /* 0x00017200ff1e7b82 */ /* 0x000e220000000a00 */
[----:B------:R-:W-:Y:S01]  /*31f0*/  ULDC.64 UR6, c[0x0][0x5c0] ;  /* 0x0001700000067ab9 */ /* 0x000fe20000000a00 */
[----:B------:R-:W-:Y:S01]  /*3200*/  BSSY B0, `(.L_x_38) ;  /* 0x0000466000007945 */ /* 0x000fe20003800000 */
[-C--:B0-----:R-:W-:Y:S02]  /*3210*/  IMAD R12, R25, R30.reuse, RZ ;  /* 0x0000001e190c7224 */ /* 0x081fe400078e02ff */
[----:B------:R-:W-:-:S04]  /*3220*/  IMAD.WIDE.U32 R10, R35, R30, R10 ;  /* 0x0000001e230a7225 */ /* 0x000fc800078e000a */
[----:B------:R-:W-:Y:S01]  /*3230*/  IMAD R13, R35, R31, R12 ;  /* 0x0000001f230d7224 */ /* 0x000fe200078e020c */
[----:B------:R-:W-:Y:S02]  /*3240*/  LEA R7, P1, R30, R10, 0x3 ;  /* 0x0000000a1e077211 */ /* 0x000fe400078218ff */
[----:B------:R-:W-:Y:S01]  /*3250*/  IADD3 R12, P2, R10, UR6, RZ ;  /* 0x000000060a0c7c10 */ /* 0x000fe2000ff5e0ff */
[----:B------:R-:W-:Y:S01]  /*3260*/  IMAD.IADD R13, R11, 0x1, R13 ;  /* 0x000000010b0d7824 */ /* 0x000fe200078e020d */
[----:B------:R-:W-:-:S04]  /*3270*/  IADD3 R10, P4, R7, UR6, RZ ;  /* 0x00000006070a7c10 */ /* 0x000fc8000ff9e0ff */
[----:B------:R-:W-:Y:S02]  /*3280*/  LEA.HI.X R7, R30, R13, R31, 0x3, P1 ;  /* 0x0000000d1e077211 */ /* 0x000fe400008f1c1f */
[----:B---3-5:R-:W-:Y:S02]  /*3290*/  FSETP.NEU.AND P1, PT, R9, RZ, PT ;  /* 0x000000ff0900720b */ /* 0x028fe40003f2d000 */
[----:B------:R-:W-:Y:S02]  /*32a0*/  IADD3.X R13, R13, UR7, RZ, P2, !PT ;  /* 0x000000070d0d7c10 */ /* 0x000fe400097fe4ff */
[----:B------:R-:W-:-:S09]  /*32b0*/  IADD3.X R11, R7, UR7, RZ, P4, !PT ;  /* 0x00000007070b7c10 */ /* 0x000fd2000a7fe4ff */
[----:B------:R-:W-:Y:S05]  /*32c0*/  @!P1 BRA `(.L_x_39) ;  /* 0x00000034005c9947 */ /* 0x000fea0003800000 */
[----:B------:R-:W-:Y:S01]  /*32d0*/  ULDC.64 UR6, c[0x0][0x5b8] ;  /* 0x00016e0000067ab9 */ /* 0x000fe20000000a00 */
[----:B------:R-:W-:Y:S01]  /*32e0*/  ISETP.GE.AND P1, PT, R33, 0x1, PT ;  /* 0x000000012100780c */ /* 0x000fe20003f26270 */
[----:B------:R-:W-:Y:S01]  /*32f0*/  IMAD R7, R32, UR6, RZ ;  /* 0x0000000620077c24 */ /* 0x000fe2000f8e02ff */
[----:B------:R-:W-:Y:S01]  /*3300*/  ULDC.64 UR10, c[0x0][0x5a8] ;  /* 0x00016a00000a7ab9 */ /* 0x000fe20000000a00 */
[C---:B------:R-:W-:Y:S01]  /*3310*/  IMAD.WIDE.U32 R28, R6.reuse, UR6, R28 ;  /* 0x00000006061c7c25 */ /* 0x040fe2000f8e001c */
[----:B------:R-:W-:Y:S01]  /*3320*/  ISETP.LT.OR P5, PT, R27, 0x1, !P1 ;  /* 0x000000011b00780c */ /* 0x000fe20004fa1670 */
[----:B------:R-:W-:Y:S02]  /*3330*/  BSSY B1, `(.L_x_40) ;  /* 0x000000c000017945 */ /* 0x000fe40003800000 */
[----:B------:R-:W-:Y:S01]  /*3340*/  IMAD R7, R6, UR7, R7 ;  /* 0x0000000706077c24 */ /* 0x000fe2000f8e0207 */
[----:B------:R-:W-:Y:S02]  /*3350*/  ULDC.64 UR6, c[0x0][0x5b0] ;  /* 0x00016c0000067ab9 */ /* 0x000fe40000000a00 */
[----:B------:R-:W-:-:S02]  /*3360*/  IMAD R30, R25, UR6, RZ ;  /* 0x00000006191e7c24 */ /* 0x000fc4000f8e02ff */
[----:B------:R-:W-:Y:S02]  /*3370*/  IMAD.IADD R29, R29, 0x1, R7 ;  /* 0x000000011d1d7824 */ /* 0x000fe400078e0207 */
[C-C-:B------:R-:W-:Y:S01]  /*3380*/  IMAD R31, R35.reuse, UR7, R30.reuse ;  /* 0x00000007231f7c24 */ /* 0x140fe2000f8e021e */
[----:B------:R-:W-:Y:S01]  /*3390*/  PRMT R30, RZ, 0x7610, R30 ;  /* 0x00007610ff1e7816 */ /* 0x000fe2000000001e */
[----:B------:R-:W-:-:S03]  /*33a0*/  IMAD.WIDE.U32 R6, R35, UR6, R28 ;  /* 0x0000000623067c25 */ /* 0x000fc6000f8e001c */
[----:B------:R-:W-:-:S04]  /*33b0*/  IADD3 R6, P2, R6, UR10, RZ ;  /* 0x0000000a06067c10 */ /* 0x000fc8000ff5e0ff */
[----:B------:R-:W-:Y:S01]  /*33c0*/  IADD3.X R7, R7, UR11, R31, P2, !PT ;  /* 0x0000000b07077c10 */ /* 0x000fe200097fe41f */
[----:B------:R-:W-:Y:S08]  /*33d0*/  @P5 BRA `(.L_x_41) ;  /* 0x0000000000045947 */ /* 0x000ff00003800000 */
[----:B------:R0:W5:Y:S02]  /*33e0*/  LDG.E.U8 R30, desc[UR16][R6.64] ;  /* 0x00000010061e7981 */ /* 0x000164000c1e1100 */
.L_x_41:
[----:B------:R-:W-:Y:S05]  /*33f0*/  BSYNC B1 ;  /* 0x0000000000017941 */ /* 0x000fea0003800000 */
.L_x_40:
[----:B-----5:R-:W-:Y:S01]  /*3400*/  LOP3.LUT R30, R30, 0xff, RZ, 0xc0, !PT ;  /* 0x000000ff1e1e7812 */ /* 0x020fe200078ec0ff */
[----:B------:R-:W-:Y:S01]  /*3410*/  BSSY B1, `(.L_x_42) ;  /* 0x000000b000017945 */ /* 0x000fe20003800000 */
[----:B------:R-:W-:Y:S02]  /*3420*/  ISETP.LT.OR P4, PT, R27, 0x2, !P1 ;  /* 0x000000021b00780c */ /* 0x000fe40004f81670 */
[----:B------:R-:W-:-:S05]  /*3430*/  F2FP.F16.E4M3.UNPACK_B R30, R30 ;  /* 0x0000001eff1e723e */ /* 0x000fca00020006ff */
[----:B------:R-:W-:-:S05]  /*3440*/  HADD2.F32 R30, -RZ, R30.H0_H0 ;  /* 0x2000001eff1e7230 */ /* 0x000fca0000004100 */
[----:B------:R-:W-:-:S04]  /*3450*/  FMUL R30, R30, R9 ;  /* 0x000000091e1e7220 */ /* 0x000fc80000400000 */
[----:B--2---:R-:W-:-:S05]  /*3460*/  FFMA R30, R141, R8, R30 ;  /* 0x000000088d1e7223 */ /* 0x004fca000000001e */
[----:B------:R-:W-:Y:S02]  /*3470*/  F2FP.SATFINITE.E4M3.F32.PACK_AB_MERGE_C R31, RZ, R30, RZ ;  /* 0x0000001eff1f723e */ /* 0x000fe400048070ff */
[----:B------:R-:W-:-:S03]  /*3480*/  PRMT R30, RZ, 0x7610, R30 ;  /* 0x00007610ff1e7816 */ /* 0x000fc6000000001e */
[----:B------:R1:W-:Y:S01]  /*3490*/  @!P5 STG.E.U8 desc[UR16][R12.64], R31 ;  /* 0x0000001f0c00d986 */ /* 0x0003e2000c101110 */
[----:B------:R-:W-:Y:S05]  /*34a0*/  @P4 BRA `(.L_x_43) ;  /* 0x0000000000044947 */ /* 0x000fea0003800000 */
[----:B------:R2:W5:Y:S02]  /*34b0*/  LDG.E.U8 R30, desc[UR16][R6.64+0x1] ;  /* 0x00000110061e7981 */ /* 0x000564000c1e1100 */
.L_x_43:
[----:B------:R-:W-:Y:S05]  /*34c0*/  BSYNC B1 ;  /* 0x0000000000017941 */ /* 0x000fea0003800000 */
.L_x_42:
[----:B-----5:R-:W-:Y:S01]  /*34d0*/  LOP3.LUT R30, R30, 0xff, RZ, 0xc0, !PT ;  /* 0x000000ff1e1e7812 */ /* 0x020fe200078ec0ff */
[----:B------:R-:W-:Y:S01]  /*34e0*/  BSSY B1, `(.L_x_44) ;  /* 0x0000013000017945 */ /* 0x000fe20003800000 */
[----:B-1----:R-:W-:Y:S02]  /*34f0*/  IADD3 R31, P2, R35, 0x8, RZ ;  /* 0x00000008231f7810 */ /* 0x002fe40007f5e0ff */
[----:B------:R-:W-:-:S03]  /*3500*/  F2FP.F16.E4M3.UNPACK_B R30, R30 ;  /* 0x0000001eff1e723e */ /* 0x000fc600020006ff */
[----:B------:R-:W-:Y:S01]  /*3510*/  IMAD.X R24, RZ, RZ, R25, P2 ;  /* 0x000000ffff187224 */ /* 0x000fe200010e0619 */
[----:B------:R-:W-:Y:S01]  /*3520*/  ISETP.GE.AND P2, PT, R33, 0x9, PT ;  /* 0x000000092100780c */ /* 0x000fe20003f46270 */
[----:B------:R-:W-:Y:S02]  /*3530*/  HADD2.F32 R30, -RZ, R30.H0_H0 ;  /* 0x2000001eff1e7230 */ /* 0x000fe40000004100 */
[----:B------:R-:W-:Y:S01]  /*3540*/  IMAD R24, R24, UR6, RZ ;  /* 0x0000000618187c24 */ /* 0x000fe2000f8e02ff */
[----:B------:R-:W-:Y:S01]  /*3550*/  ISETP.LT.OR P5, PT, R27, 0x1, !P2 ;  /* 0x000000011b00780c */ /* 0x000fe200057a1670 */
[----:B------:R-:W-:-:S04]  /*3560*/  IMAD.WIDE.U32 R28, R31, UR6, R28 ;  /* 0x000000061f1c7c25 */ /* 0x000fc8000f8e001c */
[----:B------:R-:W-:Y:S01]  /*3570*/  FMUL R25, R30, R9 ;  /* 0x000000091e197220 */ /* 0x000fe20000400000 */
[----:B------:R-:W-:-:S03]  /*3580*/  IMAD R31, R31, UR7, R24 ;  /* 0x000000071f1f7c24 */ /* 0x000fc6000f8e0218 */
[----:B------:R-:W-:Y:S01]  /*3590*/  FFMA R25, R140, R8, R25 ;  /* 0x000000088c197223 */ /* 0x000fe20000000019 */
[----:B------:R-:W-:Y:S02]  /*35a0*/  IADD3 R24, P6, R28, UR10, RZ ;  /* 0x0000000a1c187c10 */ /* 0x000fe4000ffde0ff */
[----:B------:R-:W-:Y:S02]  /*35b0*/  PRMT R28, RZ, 0x7610, R28 ;  /* 0x00007610ff1c7816 */ /* 0x000fe4000000001c */
[----:B------:R-:W-:Y:S02]  /*35c0*/  F2FP.SATFINITE.E4M3.F32.PACK_AB_MERGE_C R33, RZ, R25, RZ ;  /* 0x00000019ff21723e */ /* 0x000fe400048070ff */
[----:B------:R-:W-:-:S03]  /*35d0*/  IADD3.X R25, R29, UR11, R31, P6, !PT ;  /* 0x0000000b1d197c10 */ /* 0x000fc6000b7fe41f */
[----:B------:R1:W-:Y:S01]  /*35e0*/  @!P4 STG.E.U8 desc[UR16][R12.64+0x1], R33 ;  /* 0x000001210c00c986 */ /* 0x0003e2000c101110 */
[----:B------:R-:W-:Y:S05]  /*35f0*/  @P5 BRA `(.L_x_45) ;  /* 0x0000000000045947 */ /* 0x000fea0003800000 */
[----:B------:R3:W5:Y:S02]  /*3600*/  LDG.E.U8 R28, desc[UR16][R24.64] ;  /* 0x00000010181c7981 */ /* 0x000764000c1e1100 */
.L_x_45:
[----:B------:R-:W-:Y:S05]  /*3610*/  BSYNC B1 ;  /* 0x0000000000017941 */ /* 0x000fea0003800000 */
.L_x_44:
[----:B-----5:R-:W-:Y:S01]  /*3620*/  LOP3.LUT R28, R28, 0xff, RZ, 0xc0, !PT ;  /* 0x000000ff1c1c7812 */ /* 0x020fe200078ec0ff */
[----:B------:R-:W-:Y:S01]  /*3630*/  BSSY B1, `(.L_x_46) ;  /* 0x000000b000017945 */ /* 0x000fe20003800000 */
[----:B------:R-:W-:Y:S02]  /*3640*/  ISETP.LT.OR P4, PT, R27, 0x2, !P2 ;  /* 0x000000021b00780c */ /* 0x000fe40005781670 */
[----:B------:R-:W-:-:S05]  /*3650*/  F2FP.F16.E4M3.UNPACK_B R28, R28 ;  /* 0x0000001cff1c723e */ /* 0x000fca00020006ff */
[----:B------:R-:W-:-:S05]  /*3660*/  HADD2.F32 R28, -RZ, R28.H0_H0 ;  /* 0x2000001cff1c7230 */ /* 0x000fca0000004100 */
[----:B------:R-:W-:-:S04]  /*3670*/  FMUL R28, R28, R9 ;  /* 0x000000091c1c7220 */ /* 0x000fc80000400000 */
[----:B------:R-:W-:-:S05]  /*3680*/  FFMA R28, R139, R8, R28 ;  /* 0x000000088b1c7223 */ /* 0x000fca000000001c */
[----:B------:R-:W-:Y:S02]  /*3690*/  F2FP.SATFINITE.E4M3.F32.PACK_AB_MERGE_C R29, RZ, R28, RZ ;  /* 0x0000001cff1d723e */ /* 0x000fe400048070ff */
[----:B------:R-:W-:-:S03]  /*36a0*/  PRMT R28, RZ, 0x7610, R28 ;  /* 0x00007610ff1c7816 */ /* 0x000fc6000000001c */
[----:B------:R4:W-:Y:S01]  /*36b0*/  @!P5 STG.E.U8 desc[UR16][R10.64], R29 ;  /* 0x0000001d0a00d986 */ /* 0x0009e2000c101110 */
[----:B------:R-:W-:Y:S05]  /*36c0*/  @P4 BRA `(.L_x_47) ;  /* 0x0000000000044947 */ /* 0x000fea0003800000 */
[----:B------:R0:W5:Y:S02]  /*36d0*/  LDG.E.U8 R28, desc[UR16][R24.64+0x1] ;  /* 0x00000110181c7981 */ /* 0x000164000c1e1100 */
.L_x_47:
[----:B------:R-:W-:Y:S05]  /*36e0*/  BSYNC B1 ;  /* 0x0000000000017941 */ /* 0x000fea0003800000 */
.L_x_46:
[----:B-----5:R-:W-:Y:S01]  /*36f0*/  LOP3.LUT R28, R28, 0xff, RZ, 0xc0, !PT ;  /* 0x000000ff1c1c7812 */ /* 0x020fe200078ec0ff */
[----:B------:R-:W-:Y:S01]  /*3700*/  BSSY B1, `(.L_x_48) ;  /* 0x000000b000017945 */ /* 0x000fe20003800000 */
[----:B------:R-:W-:Y:S02]  /*3710*/  ISETP.LT.OR P5, PT, R27, 0x9, !P1 ;  /* 0x000000091b00780c */ /* 0x000fe40004fa1670 */
[----:B------:R-:W-:-:S05]  /*3720*/  F2FP.F16.E4M3.UNPACK_B R28, R28 ;  /* 0x0000001cff1c723e */ /* 0x000fca00020006ff */
[----:B------:R-:W-:-:S05]  /*3730*/  HADD2.F32 R28, -RZ, R28.H0_H0 ;  /* 0x2000001cff1c7230 */ /* 0x000fca0000004100 */
[----:B----4-:R-:W-:Y:S01]  /*3740*/  FMUL R29, R28, R9 ;  /* 0x000000091c1d7220 */ /* 0x010fe20000400000 */
[----:B------:R-:W-:-:S03]  /*3750*/  PRMT R28, RZ, 0x7610, R28 ;  /* 0x00007610ff1c7816 */ /* 0x000fc6000000001c */
[----:B------:R-:W-:-:S05]  /*3760*/  FFMA R29, R138, R8, R29 ;  /* 0x000000088a1d7223 */ /* 0x000fca000000001d */
[----:B------:R-:W-:-:S05]  /*3770*/  F2FP.SATFINITE.E4M3.F32.PACK_AB_MERGE_C R29, RZ, R29, RZ ;  /* 0x0000001dff1d723e */ /* 0x000fca00048070ff */
[----:B------:R4:W-:Y:S01]  /*3780*/  @!P4 STG.E.U8 desc[UR16][R10.64+0x1], R29 ;  /* 0x0000011d0a00c986 */ /* 0x0009e2000c101110 */
[----:B------:R-:W-:Y:S05]  /*3790*/  @P5 BRA `(.L_x_49) ;  /* 0x0000000000045947 */ /* 0x000fea0003800000 */
[----:B------:R0:W5:Y:S02]  /*37a0*/  LDG.E.U8 R28, desc[UR16][R6.64+0x8] ;  /* 0x00000810061c7981 */ /* 0x000164000c1e1100 */
.L_x_49:
[----:B------:R-:W-:Y:S05]  /*37b0*/  BSYNC B1 ;  /* 0x0000000000017941 */ /* 0x000fea0003800000 */
.L_x_48:
[----:B-----5:R-:W-:Y:S01]  /*37c0*/  LOP3.LUT R28, R28, 0xff, RZ, 0xc0, !PT ;  /* 0x000000ff1c1c7812 */ /* 0x020fe200078ec0ff */
[----:B------:R-:W-:Y:S01]  /*37d0*/  BSSY B1, `(.L_x_50) ;  /* 0x000000b000017945 */ /* 0x000fe20003800000 */
[----:B------:R-:W-:Y:S02]  /*37e0*/  ISETP.LT.OR P4, PT, R27, 0xa, !P1 ;  /* 0x0000000a1b00780c */ /* 0x000fe40004f81670 */
[----:B------:R-:W-:-:S05]  /*37f0*/  F2FP.F16.E4M3.UNPACK_B R28, R28 ;  /* 0x0000001cff1c723e */ /* 0x000fca00020006ff */
[----:B------:R-:W-:-:S05]  /*3800*/  HADD2.F32 R28, -RZ, R28.H0_H0 ;  /* 0x2000001cff1c7230 */ /* 0x000fca0000004100 */
[----:B------:R-:W-:-:S04]  /*3810*/  FMUL R28, R28, R9 ;  /* 0x000000091c1c7220 */ /* 0x000fc80000400000 */
[----:B------:R-:W-:-:S05]  /*3820*/  FFMA R28, R137, R8, R28 ;  /* 0x00000008891c7223 */ /* 0x000fca000000001c */
[----:B----4-:R-:W-:Y:S02]  /*3830*/  F2FP.SATFINITE.E4M3.F32.PACK_AB_MERGE_C R29, RZ, R28, RZ ;  /* 0x0000001cff1d723e */ /* 0x010fe400048070ff */
[----:B------:R-:W-:-:S03]  /*3840*/  PRMT R28, RZ, 0x7610, R28 ;  /* 0x00007610ff1c7816 */ /* 0x000fc6000000001c */
[----:B------:R4:W-:Y:S01]  /*3850*/  @!P5 STG.E.U8 desc[UR16][R12.64+0x8], R29 ;  /* 0x0000081d0c00d986 */ /* 0x0009e2000c101110 */
[----:B------:R-:W-:Y:S05]  /*3860*/  @P4 BRA `(.L_x_51) ;  /* 0x0000000000044947 */ /* 0x000fea0003800000 */
[----:B------:R0:W5:Y:S02]  /*3870*/  LDG.E.U8 R28, desc[UR16][R6.64+0x9] ;  /* 0x00000910061c7981 */ /* 0x000164000c1e1100 */
.L_x_51:
[----:B------:R-:W-:Y:S05]  /*3880*/  BSYNC B1 ;  /* 0x0000000000017941 */ /* 0x000fea0003800000 */
.L_x_50:
        /* <DEDUP_REMOVED lines=12> */
.L_x_53:
[----:B------:R-:W-:Y:S05]  /*3950*/  BSYNC B1 ;  /* 0x0000000000017941 */ /* 0x000fea0003800000 */
.L_x_52:
        /* <DEDUP_REMOVED lines=12> */
.L_x_55:
[----:B------:R-:W-:Y:S05]  /*3a20*/  BSYNC B1 ;  /* 0x0000000000017941 */ /* 0x000fea0003800000 */
.L_x_54:
        /* <DEDUP_REMOVED lines=12> */
.L_x_57:
[----:B------:R-:W-:Y:S05]  /*3af0*/  BSYNC B1 ;  /* 0x0000000000017941 */ /* 0x000fea0003800000 */
.L_x_56:
        /* <DEDUP_REMOVED lines=12> */
.L_x_59:
[----:B------:R-:W-:Y:S05]  /*3bc0*/  BSYNC B1 ;  /* 0x0000000000017941 */ /* 0x000fea0003800000 */
.L_x_58:
        /* <DEDUP_REMOVED lines=12> */
.L_x_61:
[----:B------:R-:W-:Y:S05]  /*3c90*/  BSYNC B1 ;  /* 0x0000000000017941 */ /* 0x000fea0003800000 */
.L_x_60:
        /* <DEDUP_REMOVED lines=12> */
.L_x_63:
[----:B------:R-:W-:Y:S05]  /*3d60*/  BSYNC B1 ;  /* 0x0000000000017941 */ /* 0x000fea0003800000 */
.L_x_62:
        /* <DEDUP_REMOVED lines=12> */
.L_x_65:
[----:B------:R-:W-:Y:S05]  /*3e30*/  BSYNC B1 ;  /* 0x0000000000017941 */ /* 0x000fea0003800000 */
.L_x_64:
        /* <DEDUP_REMOVED lines=12> */
.L_x_67:
[----:B------:R-:W-:Y:S05]  /*3f00*/  BSYNC B1 ;  /* 0x0000000000017941 */ /* 0x000fea0003800000 */
.L_x_66:
        /* <DEDUP_REMOVED lines=12> */
.L_x_69:
[----:B------:R-:W-:Y:S05]  /*3fd0*/  BSYNC B1 ;  /* 0x0000000000017941 */ /* 0x000fea0003800000 */
.L_x_68:
        /* <DEDUP_REMOVED lines=12> */
.L_x_71:
[----:B------:R-:W-:Y:S05]  /*40a0*/  BSYNC B1 ;  /* 0x0000000000017941 */ /* 0x000fea0003800000 */
.L_x_70:
        /* <DEDUP_REMOVED lines=12> */
.L_x_73:
[----:B------:R-:W-:Y:S05]  /*4170*/  BSYNC B1 ;  /* 0x0000000000017941 */ /* 0x000fea0003800000 */
.L_x_72:
        /* <DEDUP_REMOVED lines=12> */
.L_x_75:
[----:B------:R-:W-:Y:S05]  /*4240*/  BSYNC B1 ;  /* 0x0000000000017941 */ /* 0x000fea0003800000 */
.L_x_74:
        /* <DEDUP_REMOVED lines=12> */
.L_x_77:
[----:B------:R-:W-:Y:S05]  /*4310*/  BSYNC B1 ;  /* 0x0000000000017941 */ /* 0x000fea0003800000 */
.L_x_76:
        /* <DEDUP_REMOVED lines=12> */
.L_x_79:
[----:B------:R-:W-:Y:S05]  /*43e0*/  BSYNC B1 ;  /* 0x0000000000017941 */ /* 0x000fea0003800000 */
.L_x_78:
        /* <DEDUP_REMOVED lines=12> */
.L_x_81:
[----:B------:R-:W-:Y:S05]  /*44b0*/  BSYNC B1 ;  /* 0x0000000000017941 */ /* 0x000fea0003800000 */
.L_x_80:
        /* <DEDUP_REMOVED lines=12> */
.L_x_83:
[----:B------:R-:W-:Y:S05]  /*4580*/  BSYNC B1 ;  /* 0x0000000000017941 */ /* 0x000fea0003800000 */
.L_x_82:
        /* <DEDUP_REMOVED lines=12> */
.L_x_85:
[----:B------:R-:W-:Y:S05]  /*4650*/  BSYNC B1 ;  /* 0x0000000000017941 */ /* 0x000fea0003800000 */
.L_x_84:
        /* <DEDUP_REMOVED lines=12> */
.L_x_87:
[----:B------:R-:W-:Y:S05]  /*4720*/  BSYNC B1 ;  /* 0x0000000000017941 */ /* 0x000fea0003800000 */
.L_x_86:
        /* <DEDUP_REMOVED lines=12> */
.L_x_89:
[----:B------:R-:W-:Y:S05]  /*47f0*/  BSYNC B1 ;  /* 0x0000000000017941 */ /* 0x000fea0003800000 */
.L_x_88:
        /* <DEDUP_REMOVED lines=12> */
.L_x_91:
[----:B------:R-:W-:Y:S05]  /*48c0*/  BSYNC B1 ;  /* 0x0000000000017941 */ /* 0x000fea0003800000 */
.L_x_90:
        /* <DEDUP_REMOVED lines=12> */
.L_x_93:
[----:B------:R-:W-:Y:S05]  /*4990*/  BSYNC B1 ;  /* 0x0000000000017941 */ /* 0x000fea0003800000 */
.L_x_92:
        /* <DEDUP_REMOVED lines=12> */
.L_x_95:
[----:B------:R-:W-:Y:S05]  /*4a60*/  BSYNC B1 ;  /* 0x0000000000017941 */ /* 0x000fea0003800000 */
.L_x_94:
        /* <DEDUP_REMOVED lines=12> */
.L_x_97:
[----:B------:R-:W-:Y:S05]  /*4b30*/  BSYNC B1 ;  /* 0x0000000000017941 */ /* 0x000fea0003800000 */
.L_x_96:
        /* <DEDUP_REMOVED lines=12> */
.L_x_99:
[----:B------:R-:W-:Y:S05]  /*4c00*/  BSYNC B1 ;  /* 0x0000000000017941 */ /* 0x000fea0003800000 */
.L_x_98:
        /* <DEDUP_REMOVED lines=12> */
.L_x_101:
[----:B------:R-:W-:Y:S05]  /*4cd0*/  BSYNC B1 ;  /* 0x0000000000017941 */ /* 0x000fea0003800000 */
.L_x_100:
        /* <DEDUP_REMOVED lines=12> */
.L_x_103:
[----:B------:R-:W-:Y:S05]  /*4da0*/  BSYNC B1 ;  /* 0x0000000000017941 */ /* 0x000fea0003800000 */
.L_x_102:
        /* <DEDUP_REMOVED lines=12> */
.L_x_105:
[----:B------:R-:W-:Y:S05]  /*4e70*/  BSYNC B1 ;  /* 0x0000000000017941 */ /* 0x000fea0003800000 */
.L_x_104:
        /* <DEDUP_REMOVED lines=12> */
.L_x_107:
[----:B------:R-:W-:Y:S05]  /*4f40*/  BSYNC B1 ;  /* 0x0000000000017941 */ /* 0x000fea0003800000 */
.L_x_106:
        /* <DEDUP_REMOVED lines=12> */
.L_x_109:
[----:B------:R-:W-:Y:S05]  /*5010*/  BSYNC B1 ;  /* 0x0000000000017941 */ /* 0x000fea0003800000 */
.L_x_108:
        /* <DEDUP_REMOVED lines=12> */
.L_x_111:
[----:B------:R-:W-:Y:S05]  /*50e0*/  BSYNC B1 ;  /* 0x0000000000017941 */ /* 0x000fea0003800000 */
.L_x_110:
        /* <DEDUP_REMOVED lines=12> */
.L_x_113:
[----:B------:R-:W-:Y:S05]  /*51b0*/  BSYNC B1 ;  /* 0x0000000000017941 */ /* 0x000fea0003800000 */
.L_x_112:
        /* <DEDUP_REMOVED lines=12> */
.L_x_115:
[----:B------:R-:W-:Y:S05]  /*5280*/  BSYNC B1 ;  /* 0x0000000000017941 */ /* 0x000fea0003800000 */
.L_x_114:
        /* <DEDUP_REMOVED lines=12> */
.L_x_117:
[----:B------:R-:W-:Y:S05]  /*5350*/  BSYNC B1 ;  /* 0x0000000000017941 */ /* 0x000fea0003800000 */
.L_x_116:
        /* <DEDUP_REMOVED lines=12> */
.L_x_119:
[----:B------:R-:W-:Y:S05]  /*5420*/  BSYNC B1 ;  /* 0x0000000000017941 */ /* 0x000fea0003800000 */
.L_x_118:
        /* <DEDUP_REMOVED lines=12> */
.L_x_121:
[----:B------:R-:W-:Y:S05]  /*54f0*/  BSYNC B1 ;  /* 0x0000000000017941 */ /* 0x000fea0003800000 */
.L_x_120:
        /* <DEDUP_REMOVED lines=12> */
.L_x_123:
[----:B------:R-:W-:Y:S05]  /*55c0*/  BSYNC B1 ;  /* 0x0000000000017941 */ /* 0x000fea0003800000 */
.L_x_122:
        /* <DEDUP_REMOVED lines=12> */
.L_x_125:
[----:B------:R-:W-:Y:S05]  /*5690*/  BSYNC B1 ;  /* 0x0000000000017941 */ /* 0x000fea0003800000 */
.L_x_124:
        /* <DEDUP_REMOVED lines=12> */
.L_x_127:
[----:B------:R-:W-:Y:S05]  /*5760*/  BSYNC B1 ;  /* 0x0000000000017941 */ /* 0x000fea0003800000 */
.L_x_126:
        /* <DEDUP_REMOVED lines=12> */
.L_x_129:
[----:B------:R-:W-:Y:S05]  /*5830*/  BSYNC B1 ;  /* 0x0000000000017941 */ /* 0x000fea0003800000 */
.L_x_128:
        /* <DEDUP_REMOVED lines=12> */
.L_x_131:
[----:B------:R-:W-:Y:S05]  /*5900*/  BSYNC B1 ;  /* 0x0000000000017941 */ /* 0x000fea0003800000 */
.L_x_130:
        /* <DEDUP_REMOVED lines=12> */
.L_x_133:
[----:B------:R-:W-:Y:S05]  /*59d0*/  BSYNC B1 ;  /* 0x0000000000017941 */ /* 0x000fea0003800000 */
.L_x_132:
        /* <DEDUP_REMOVED lines=12> */
.L_x_135:
[----:B------:R-:W-:Y:S05]  /*5aa0*/  BSYNC B1 ;  /* 0x0000000000017941 */ /* 0x000fea0003800000 */
.L_x_134:
        /* <DEDUP_REMOVED lines=12> */
.L_x_137:
[----:B------:R-:W-:Y:S05]  /*5b70*/  BSYNC B1 ;  /* 0x0000000000017941 */ /* 0x000fea0003800000 */
.L_x_136:
        /* <DEDUP_REMOVED lines=12> */
.L_x_139:
[----:B------:R-:W-:Y:S05]  /*5c40*/  BSYNC B1 ;  /* 0x0000000000017941 */ /* 0x000fea0003800000 */
.L_x_138:
        /* <DEDUP_REMOVED lines=12> */
.L_x_141:
[----:B------:R-:W-:Y:S05]  /*5d10*/  BSYNC B1 ;  /* 0x0000000000017941 */ /* 0x000fea0003800000 */
.L_x_140:
        /* <DEDUP_REMOVED lines=12> */
.L_x_143:
[----:B------:R-:W-:Y:S05]  /*5de0*/  BSYNC B1 ;  /* 0x0000000000017941 */ /* 0x000fea0003800000 */
.L_x_142:
        /* <DEDUP_REMOVED lines=12> */
.L_x_145:
[----:B------:R-:W-:Y:S05]  /*5eb0*/  BSYNC B1 ;  /* 0x0000000000017941 */ /* 0x000fea0003800000 */
.L_x_144:
        /* <DEDUP_REMOVED lines=12> */
.L_x_147:
[----:B------:R-:W-:Y:S05]  /*5f80*/  BSYNC B1 ;  /* 0x0000000000017941 */ /* 0x000fea0003800000 */
.L_x_146:
        /* <DEDUP_REMOVED lines=12> */
.L_x_149:
[----:B------:R-:W-:Y:S05]  /*6050*/  BSYNC B1 ;  /* 0x0000000000017941 */ /* 0x000fea0003800000 */
.L_x_148:
[----:B-----5:R-:W-:Y:S01]  /*6060*/  LOP3.LUT R28, R28, 0xff, RZ, 0xc0, !PT ;  /* 0x000000ff1c1c7812 */ /* 0x020fe200078ec0ff */
[----:B------:R-:W-:Y:S01]  /*6070*/  BSSY B1, `(.L_x_150) ;  /* 0x000000b000017945 */ /* 0x000fe20003800000 */
[----:B------:R-:W-:Y:S02]  /*6080*/  ISETP.LT.OR P4, PT, R27, 0x6a, !P2 ;  /* 0x0000006a1b00780c */ /* 0x000fe40005781670 */
[----:B------:R-:W-:-:S05]  /*6090*/  F2FP.F16.E4M3.UNPACK_B R28, R28 ;  /* 0x0000001cff1c723e */ /* 0x000fca00020006ff */
[----:B------:R-:W-:-:S05]  /*60a0*/  HADD2.F32 R28, -RZ, R28.H0_H0 ;  /* 0x2000001cff1c7230 */ /* 0x000fca0000004100 */
[----:B------:R-:W-:-:S04]  /*60b0*/  FMUL R28, R28, R9 ;  /* 0x000000091c1c7220 */ /* 0x000fc80000400000 */
[----:B------:R-:W-:Y:S01]  /*60c0*/  FFMA R28, R23, R8, R28 ;  /* 0x00000008171c7223 */ /* 0x000fe2000000001c */
[----:B------:R-:W-:-:S04]  /*60d0*/  PRMT R23, RZ, 0x7610, R23 ;  /* 0x00007610ff177816 */ /* 0x000fc80000000017 */
[----:B----4-:R-:W-:-:S05]  /*60e0*/  F2FP.SATFINITE.E4M3.F32.PACK_AB_MERGE_C R29, RZ, R28, RZ ;  /* 0x0000001cff1d723e */ /* 0x010fca00048070ff */
[----:B------:R4:W-:Y:S01]  /*60f0*/  @!P5 STG.E.U8 desc[UR16][R10.64+0x68], R29 ;  /* 0x0000681d0a00d986 */ /* 0x0009e2000c101110 */
[----:B------:R-:W-:Y:S05]  /*6100*/  @P4 BRA `(.L_x_151) ;  /* 0x0000000000044947 */ /* 0x000fea0003800000 */
[----:B------:R0:W5:Y:S02]  /*6110*/  LDG.E.U8 R23, desc[UR16][R24.64+0x69] ;  /* 0x0000691018177981 */ /* 0x000164000c1e1100 */
.L_x_151:
[----:B------:R-:W-:Y:S05]  /*6120*/  BSYNC B1 ;  /* 0x0000000000017941 */ /* 0x000fea0003800000 */
.L_x_150:
        /* <DEDUP_REMOVED lines=8> */
[----:B------:R-:W-:-:S05]  /*61b0*/  F2FP.SATFINITE.E4M3.F32.PACK_AB_MERGE_C R23, RZ, R23, RZ ;  /* 0x00000017ff17723e */ /* 0x000fca00048070ff */
[----:B------:R0:W-:Y:S01]  /*61c0*/  @!P4 STG.E.U8 desc[UR16][R10.64+0x69], R23 ;  /* 0x000069170a00c986 */ /* 0x0001e2000c101110 */
[----:B------:R-:W-:Y:S05]  /*61d0*/  @P5 BRA `(.L_x_153) ;  /* 0x0000000000045947 */ /* 0x000fea0003800000 */
[----:B------:R0:W5:Y:S02]  /*61e0*/  LDG.E.U8 R22, desc[UR16][R6.64+0x70] ;  /* 0x0000701006167981 */ /* 0x000164000c1e1100 */
.L_x_153:
[----:B------:R-:W-:Y:S05]  /*61f0*/  BSYNC B1 ;  /* 0x0000000000017941 */ /* 0x000fea0003800000 */
.L_x_152:
        /* <DEDUP_REMOVED lines=8> */
[----:B0-----:R-:W-:-:S05]  /*6280*/  F2FP.SATFINITE.E4M3.F32.PACK_AB_MERGE_C R23, RZ, R22, RZ ;  /* 0x00000016ff17723e */ /* 0x001fca00048070ff */
[----:B------:R0:W-:Y:S01]  /*6290*/  @!P5 STG.E.U8 desc[UR16][R12.64+0x70], R23 ;  /* 0x000070170c00d986 */ /* 0x0001e2000c101110 */
[----:B------:R-:W-:Y:S05]  /*62a0*/  @P4 BRA `(.L_x_155) ;  /* 0x0000000000044947 */ /* 0x000fea0003800000 */
[----:B------:R0:W5:Y:S02]  /*62b0*/  LDG.E.U8 R21, desc[UR16][R6.64+0x71] ;  /* 0x0000711006157981 */ /* 0x000164000c1e1100 */
.L_x_155:
[----:B------:R-:W-:Y:S05]  /*62c0*/  BSYNC B1 ;  /* 0x0000000000017941 */ /* 0x000fea0003800000 */
.L_x_154:
        /* <DEDUP_REMOVED lines=12> */
.L_x_157:
[----:B------:R-:W-:Y:S05]  /*6390*/  BSYNC B1 ;  /* 0x0000000000017941 */ /* 0x000fea0003800000 */
.L_x_156:
        /* <DEDUP_REMOVED lines=12> */
.L_x_159:
[----:B------:R-:W-:Y:S05]  /*6460*/  BSYNC B1 ;  /* 0x0000000000017941 */ /* 0x000fea0003800000 */
.L_x_158:
        /* <DEDUP_REMOVED lines=12> */
.L_x_161:
[----:B------:R-:W-:Y:S05]  /*6530*/  BSYNC B1 ;  /* 0x0000000000017941 */ /* 0x000fea0003800000 */
.L_x_160:
        /* <DEDUP_REMOVED lines=12> */
.L_x_163:
[----:B------:R-:W-:Y:S05]  /*6600*/  BSYNC B1 ;  /* 0x0000000000017941 */ /* 0x000fea0003800000 */
.L_x_162:
[----:B-----5:R-:W-:Y:S01]  /*6610*/  LOP3.LUT R15, R15, 0xff, RZ, 0xc0, !PT ;  /* 0x000000ff0f0f7812 */ /* 0x020fe200078ec0ff */
[----:B------:R-:W-:Y:S01]  /*6620*/  BSSY B1, `(.L_x_164) ;  /* 0x000000b000017945 */ /* 0x000fe20003800000 */
[----:B------:R-:W-:Y:S02]  /*6630*/  ISETP.LT.OR P4, PT, R27, 0x79, !P2 ;  /* 0x000000791b00780c */ /* 0x000fe40005781670 */
[----:B------:R-:W-:-:S05]  /*6640*/  F2FP.F16.E4M3.UNPACK_B R15, R15 ;  /* 0x0000000fff0f723e */ /* 0x000fca00020006ff */
[----:B0-2---:R-:W-:-:S05]  /*6650*/  HADD2.F32 R6, -RZ, R15.H0_H0 ;  /* 0x2000000fff067230 */ /* 0x005fca0000004100 */
[----:B------:R-:W-:Y:S01]  /*6660*/  FMUL R7, R6, R9 ;  /* 0x0000000906077220 */ /* 0x000fe20000400000 */
[----:B------:R-:W-:-:S03]  /*6670*/  PRMT R6, RZ, 0x7610, R6 ;  /* 0x00007610ff067816 */ /* 0x000fc60000000006 */
[----:B------:R-:W-:-:S05]  /*6680*/  FFMA R7, R14, R8, R7 ;  /* 0x000000080e077223 */ /* 0x000fca0000000007 */
[----:B------:R-:W-:-:S05]  /*6690*/  F2FP.SATFINITE.E4M3.F32.PACK_AB_MERGE_C R7, RZ, R7, RZ ;  /* 0x00000007ff07723e */ /* 0x000fca00048070ff */
[----:B------:R0:W-:Y:S01]  /*66a0*/  @!P1 STG.E.U8 desc[UR16][R12.64+0x79], R7 ;  /* 0x000079070c009986 */ /* 0x0001e2000c101110 */
[----:B------:R-:W-:Y:S05]  /*66b0*/  @P4 BRA `(.L_x_165) ;  /* 0x0000000000044947 */ /* 0x000fea0003800000 */
[----:B------:R2:W5:Y:S02]  /*66c0*/  LDG.E.U8 R6, desc[UR16][R24.64+0x78] ;  /* 0x0000781018067981 */ /* 0x000564000c1e1100 */
.L_x_165:
[----:B------:R-:W-:Y:S05]  /*66d0*/  BSYNC B1 ;  /* 0x0000000000017941 */ /* 0x000fea0003800000 */
.L_x_164:
[----:B-----5:R-:W-:Y:S01]  /*66e0*/  LOP3.LUT R6, R6, 0xff, RZ, 0xc0, !PT ;  /* 0x000000ff06067812 */ /* 0x020fe200078ec0ff */
[----:B------:R-:W-:Y:S01]  /*66f0*/  BSSY B1, `(.L_x_166) ;  /* 0x000000b000017945 */ /* 0x000fe20003800000 */
[----:B------:R-:W-:Y:S02]  /*6700*/  ISETP.LT.OR P2, PT, R27, 0x7a, !P2 ;  /* 0x0000007a1b00780c */ /* 0x000fe40005741670 */
[----:B------:R-:W-:-:S05]  /*6710*/  F2FP.F16.E4M3.UNPACK_B R6, R6 ;  /* 0x00000006ff06723e */ /* 0x000fca00020006ff */
[----:B------:R-:W-:-:S05]  /*6720*/  HADD2.F32 R6, -RZ, R6.H0_H0 ;  /* 0x20000006ff067230 */ /* 0x000fca0000004100 */
[----:B------:R-:W-:-:S04]  /*6730*/  FMUL R6, R6, R9 ;  /* 0x0000000906067220 */ /* 0x000fc80000400000 */
[----:B------:R-:W-:-:S05]  /*6740*/  FFMA R6, R17, R8, R6 ;  /* 0x0000000811067223 */ /* 0x000fca0000000006 */
[----:B0-----:R-:W-:Y:S02]  /*6750*/  F2FP.SATFINITE.E4M3.F32.PACK_AB_MERGE_C R7, RZ, R6, RZ ;  /* 0x00000006ff07723e */ /* 0x001fe400048070ff */
[----:B------:R-:W-:-:S03]  /*6760*/  PRMT R6, RZ, 0x7610, R6 ;  /* 0x00007610ff067816 */ /* 0x000fc60000000006 */
[----:B------:R0:W-:Y:S01]  /*6770*/  @!P4 STG.E.U8 desc[UR16][R10.64+0x78], R7 ;  /* 0x000078070a00c986 */ /* 0x0001e2000c101110 */
[----:B------:R-:W-:Y:S05]  /*6780*/  @P2 BRA `(.L_x_167) ;  /* 0x0000000000042947 */ /* 0x000fea0003800000 */
[----:B------:R0:W5:Y:S02]  /*6790*/  LDG.E.U8 R6, desc[UR16][R24.64+0x79] ;  /* 0x0000791018067981 */ /* 0x000164000c1e1100 */
.L_x_167:
[----:B------:R-:W-:Y:S05]  /*67a0*/  BSYNC B1 ;  /* 0x0000000000017941 */ /* 0x000fea0003800000 */
.L_x_166:
[----:B------:R-:W-:Y:S05]  /*67b0*/  @P2 BRA `(.L_x_168) ;  /* 0x0000001000282947 */ /* 0x000fea0003800000 */
[----:B-----5:R-:W-:-:S04]  /*67c0*/  LOP3.LUT R6, R6, 0xff, RZ, 0xc0, !PT ;  /* 0x000000ff06067812 */ /* 0x020fc800078ec0ff */
[----:B------:R-:W-:-:S05]  /*67d0*/  F2FP.F16.E4M3.UNPACK_B R6, R6 ;  /* 0x00000006ff06723e */ /* 0x000fca00020006ff */
[----:B------:R-:W-:-:S05]  /*67e0*/  HADD2.F32 R6, -RZ, R6.H0_H0 ;  /* 0x20000006ff067230 */ /* 0x000fca0000004100 */
[----:B0-----:R-:W-:-:S04]  /*67f0*/  FMUL R7, R6, R9 ;  /* 0x0000000906077220 */ /* 0x001fc80000400000 */
[----:B------:R-:W-:-:S05]  /*6800*/  FFMA R7, R16, R8, R7 ;  /* 0x0000000810077223 */ /* 0x000fca0000000007 */
[----:B------:R-:W-:-:S05]  /*6810*/  F2FP.SATFINITE.E4M3.F32.PACK_AB_MERGE_C R7, RZ, R7, RZ ;  /* 0x00000007ff07723e */ /* 0x000fca00048070ff */
[----:B------:R0:W-:Y:S01]  /*6820*/  STG.E.U8 desc[UR16][R10.64+0x79], R7 ;  /* 0x000079070a007986 */ /* 0x0001e2000c101110 */
[----:B------:R-:W-:Y:S05]  /*6830*/  BRA `(.L_x_168) ;  /* 0x0000001000087947 */ /* 0x000fea0003800000 */
.L_x_39:
[----:B------:R-:W-:Y:S01]  /*6840*/  ISETP.GE.AND P2, PT, R33, 0x1, PT ;  /* 0x000000012100780c */ /* 0x000fe20003f46270 */
[-C--:B--2---:R-:W-:Y:S01]  /*6850*/  FMUL R141, R141, R8.reuse ;  /* 0x000000088d8d7220 */ /* 0x084fe20000400000 */
[-C--:B------:R-:W-:Y:S01]  /*6860*/  FMUL R140, R140, R8.reuse ;  /* 0x000000088c8c7220 */ /* 0x080fe20000400000 */
[----:B------:R-:W-:Y:S01]  /*6870*/  ISETP.GE.AND P1, PT, R33, 0x9, PT ;  /* 0x000000092100780c */ /* 0x000fe20003f26270 */
[-C--:B------:R-:W-:Y:S01]  /*6880*/  FMUL R138, R138, R8.reuse ;  /* 0x000000088a8a7220 */ /* 0x080fe20000400000 */
[----:B------:R-:W-:Y:S01]  /*6890*/  ISETP.LT.OR P5, PT, R27, 0x1, !P2 ;  /* 0x000000011b00780c */ /* 0x000fe200057a1670 */
[-C--:B------:R-:W-:Y:S01]  /*68a0*/  FMUL R139, R139, R8.reuse ;  /* 0x000000088b8b7220 */ /* 0x080fe20000400000 */
[----:B------:R-:W-:Y:S01]  /*68b0*/  ISETP.LT.OR P4, PT, R27, 0x2, !P2 ;  /* 0x000000021b00780c */ /* 0x000fe20005781670 */
[-C--:B------:R-:W-:Y:S01]  /*68c0*/  FMUL R137, R137, R8.reuse ;  /* 0x0000000889897220 */ /* 0x080fe20000400000 */
[----:B------:R-:W-:Y:S01]  /*68d0*/  F2FP.SATFINITE.E4M3.F32.PACK_AB_MERGE_C R141, RZ, R141, RZ ;  /* 0x0000008dff8d723e */ /* 0x000fe200048070ff */
[----:B------:R-:W-:Y:S01]  /*68e0*/  FMUL R136, R136, R8 ;  /* 0x0000000888887220 */ /* 0x000fe20000400000 */
[----:B------:R-:W-:Y:S01]  /*68f0*/  F2FP.SATFINITE.E4M3.F32.PACK_AB_MERGE_C R7, RZ, R140, RZ ;  /* 0x0000008cff07723e */ /* 0x000fe200048070ff */
[-C--:B------:R-:W-:Y:S01]  /*6900*/  FMUL R135, R135, R8.reuse ;  /* 0x0000000887877220 */ /* 0x080fe20000400000 */
[C---:B------:R-:W-:Y:S01]  /*6910*/  ISETP.LT.OR P6, PT, R27.reuse, 0x9, !P2 ;  /* 0x000000091b00780c */ /* 0x040fe200057c1670 */
[----:B------:R-:W-:Y:S01]  /*6920*/  FMUL R134, R134, R8 ;  /* 0x0000000886867220 */ /* 0x000fe20000400000 */
[----:B------:R-:W-:Y:S01]  /*6930*/  F2FP.SATFINITE.E4M3.F32.PACK_AB_MERGE_C R25, RZ, R138, RZ ;  /* 0x0000008aff19723e */ /* 0x000fe200048070ff */
[-C--:B------:R-:W-:Y:S01]  /*6940*/  FMUL R132, R132, R8.reuse ;  /* 0x0000000884847220 */ /* 0x080fe20000400000 */
[----:B------:R-:W-:Y:S01]  /*6950*/  F2FP.SATFINITE.E4M3.F32.PACK_AB_MERGE_C R139, RZ, R139, RZ ;  /* 0x0000008bff8b723e */ /* 0x000fe200048070ff */
[----:B------:R-:W-:Y:S01]  /*6960*/  @!P5 STG.E.U8 desc[UR16][R12.64], R141 ;  /* 0x0000008d0c00d986 */ /* 0x000fe2000c101110 */
[----:B------:R-:W-:Y:S01]  /*6970*/  ISETP.LT.OR P5, PT, R27, 0x2, !P1 ;  /* 0x000000021b00780c */ /* 0x000fe20004fa1670 */
[-C--:B------:R-:W-:Y:S01]  /*6980*/  FMUL R133, R133, R8.reuse ;  /* 0x0000000885857220 */ /* 0x080fe20000400000 */
[----:B------:R-:W-:Y:S01]  /*6990*/  F2FP.SATFINITE.E4M3.F32.PACK_AB_MERGE_C R137, RZ, R137, RZ ;  /* 0x00000089ff89723e */ /* 0x000fe200048070ff */
[----:B------:R0:W-:Y:S01]  /*69a0*/  @!P4 STG.E.U8 desc[UR16][R12.64+0x1], R7 ;  /* 0x000001070c00c986 */ /* 0x0001e2000c101110 */
[----:B------:R-:W-:Y:S01]  /*69b0*/  ISETP.LT.OR P4, PT, R27, 0x1, !P1 ;  /* 0x000000011b00780c */ /* 0x000fe20004f81670 */
[-C--:B------:R-:W-:Y:S01]  /*69c0*/  FMUL R131, R131, R8.reuse ;  /* 0x0000000883837220 */ /* 0x080fe20000400000 */
[----:B------:R-:W-:Y:S01]  /*69d0*/  F2FP.SATFINITE.E4M3.F32.PACK_AB_MERGE_C R135, RZ, R135, RZ ;  /* 0x00000087ff87723e */ /* 0x000fe200048070ff */
[----:B------:R-:W-:Y:S01]  /*69e0*/  FMUL R130, R130, R8 ;  /* 0x0000000882827220 */ /* 0x000fe20000400000 */
[----:B------:R-:W-:Y:S01]  /*69f0*/  F2FP.SATFINITE.E4M3.F32.PACK_AB_MERGE_C R29, RZ, R134, RZ ;  /* 0x00000086ff1d723e */ /* 0x000fe200048070ff */
[-C--:B------:R-:W-:Y:S01]  /*6a00*/  FMUL R129, R129, R8.reuse ;  /* 0x0000000881817220 */ /* 0x080fe20000400000 */
[----:B------:R-:W-:Y:S01]  /*6a10*/  F2FP.SATFINITE.E4M3.F32.PACK_AB_MERGE_C R133, RZ, R133, RZ ;  /* 0x00000085ff85723e */ /* 0x000fe200048070ff */
[-C--:B------:R-:W-:Y:S01]  /*6a20*/  FMUL R128, R128, R8.reuse ;  /* 0x0000000880807220 */ /* 0x080fe20000400000 */
[----:B------:R-:W-:Y:S01]  /*6a30*/  F2FP.SATFINITE.E4M3.F32.PACK_AB_MERGE_C R131, RZ, R131, RZ ;  /* 0x00000083ff83723e */ /* 0x000fe200048070ff */
[----:B------:R1:W-:Y:S01]  /*6a40*/  @!P5 STG.E.U8 desc[UR16][R10.64+0x1], R25 ;  /* 0x000001190a00d986 */ /* 0x0003e2000c101110 */
[C---:B------:R-:W-:Y:S01]  /*6a50*/  ISETP.LT.OR P5, PT, R27.reuse, 0xa, !P2 ;  /* 0x0000000a1b00780c */ /* 0x040fe200057a1670 */
[----:B------:R-:W-:Y:S01]  /*6a60*/  FMUL R126, R126, R8 ;  /* 0x000000087e7e7220 */ /* 0x000fe20000400000 */
[----:B0-----:R-:W-:Y:S01]  /*6a70*/  F2FP.SATFINITE.E4M3.F32.PACK_AB_MERGE_C R7, RZ, R136, RZ ;  /* 0x00000088ff07723e */ /* 0x001fe200048070ff */
[----:B------:R-:W-:Y:S01]  /*6a80*/  @!P4 STG.E.U8 desc[UR16][R10.64], R139 ;  /* 0x0000008b0a00c986 */ /* 0x000fe2000c101110 */
[----:B------:R-:W-:Y:S01]  /*6a90*/  ISETP.LT.OR P4, PT, R27, 0x9, !P1 ;  /* 0x000000091b00780c */ /* 0x000fe20004f81670 */
[-C--:B------:R-:W-:Y:S01]  /*6aa0*/  FMUL R127, R127, R8.reuse ;  /* 0x000000087f7f7220 */ /* 0x080fe20000400000 */
[----:B------:R-:W-:Y:S01]  /*6ab0*/  F2FP.SATFINITE.E4M3.F32.PACK_AB_MERGE_C R129, RZ, R129, RZ ;  /* 0x00000081ff81723e */ /* 0x000fe200048070ff */
[----:B------:R-:W-:Y:S01]  /*6ac0*/  @!P6 STG.E.U8 desc[UR16][R12.64+0x8], R137 ;  /* 0x000008890c00e986 */ /* 0x000fe2000c101110 */
[----:B------:R-:W-:Y:S01]  /*6ad0*/  ISETP.LT.OR P6, PT, R27, 0xa, !P1 ;  /* 0x0000000a1b00780c */ /* 0x000fe20004fc1670 */
[-C--:B------:R-:W-:Y:S01]  /*6ae0*/  FMUL R125, R125, R8.reuse ;  /* 0x000000087d7d7220 */ /* 0x080fe20000400000 */
[----:B------:R-:W-:Y:S01]  /*6af0*/  F2FP.SATFINITE.E4M3.F32.PACK_AB_MERGE_C R127, RZ, R127, RZ ;  /* 0x0000007fff7f723e */ /* 0x000fe200048070ff */
[----:B------:R-:W-:Y:S01]  /*6b00*/  FMUL R124, R124, R8 ;  /* 0x000000087c7c7220 */ /* 0x000fe20000400000 */
[----:B-1----:R-:W-:Y:S01]  /*6b10*/  F2FP.SATFINITE.E4M3.F32.PACK_AB_MERGE_C R25, RZ, R132, RZ ;  /* 0x00000084ff19723e */ /* 0x002fe200048070ff */
[----:B------:R0:W-:Y:S01]  /*6b20*/  @!P5 STG.E.U8 desc[UR16][R12.64+0x9], R7 ;  /* 0x000009070c00d986 */ /* 0x0001e2000c101110 */
[----:B------:R-:W-:Y:S01]  /*6b30*/  ISETP.LT.OR P5, PT, R27, 0x12, !P2 ;  /* 0x000000121b00780c */ /* 0x000fe200057a1670 */
[-C--:B------:R-:W-:Y:S01]  /*6b40*/  FMUL R123, R123, R8.reuse ;  /* 0x000000087b7b7220 */ /* 0x080fe20000400000 */
[----:B------:R-:W-:Y:S01]  /*6b50*/  F2FP.SATFINITE.E4M3.F32.PACK_AB_MERGE_C R125, RZ, R125, RZ ;  /* 0x0000007dff7d723e */ /* 0x000fe200048070ff */
[----:B------:R-:W-:Y:S01]  /*6b60*/  @!P4 STG.E.U8 desc[UR16][R10.64+0x8], R135 ;  /* 0x000008870a00c986 */ /* 0x000fe2000c101110 */
[C---:B------:R-:W-:Y:S01]  /*6b70*/  ISETP.LT.OR P4, PT, R27.reuse, 0x11, !P2 ;  /* 0x000000111b00780c */ /* 0x040fe20005781670 */
[-C--:B------:R-:W-:Y:S01]  /*6b80*/  FMUL R122, R122, R8.reuse ;  /* 0x000000087a7a7220 */ /* 0x080fe20000400000 */
[----:B------:R-:W-:Y:S01]  /*6b90*/  F2FP.SATFINITE.E4M3.F32.PACK_AB_MERGE_C R123, RZ, R123, RZ ;  /* 0x0000007bff7b723e */ /* 0x000fe200048070ff */
[----:B------:R1:W-:Y:S01]  /*6ba0*/  @!P6 STG.E.U8 desc[UR16][R10.64+0x9], R29 ;  /* 0x0000091d0a00e986 */ /* 0x0003e2000c101110 */
[----:B------:R-:W-:Y:S01]  /*6bb0*/  ISETP.LT.OR P6, PT, R27, 0x11, !P1 ;  /* 0x000000111b00780c */ /* 0x000fe20004fc1670 */
[-C--:B------:R-:W-:Y:S01]  /*6bc0*/  FMUL R120, R120, R8.reuse ;  /* 0x0000000878787220 */ /* 0x080fe20000400000 */
[----:B------:R-:W-:Y:S01]  /*6bd0*/  FMUL R121, R121, R8 ;  /* 0x0000000879797220 */ /* 0x000fe20000400000 */
[----:B0-----:R-:W-:Y:S01]  /*6be0*/  F2FP.SATFINITE.E4M3.F32.PACK_AB_MERGE_C R7, RZ, R130, RZ ;  /* 0x00000082ff07723e */ /* 0x001fe200048070ff */
[-C--:B------:R-:W-:Y:S01]  /*6bf0*/  FMUL R119, R119, R8.reuse ;  /* 0x0000000877777220 */ /* 0x080fe20000400000 */
[----:B------:R0:W-:Y:S01]  /*6c00*/  @!P5 STG.E.U8 desc[UR16][R12.64+0x11], R25 ;  /* 0x000011190c00d986 */ /* 0x0001e2000c101110 */
[C---:B------:R-:W-:Y:S01]  /*6c10*/  ISETP.LT.OR P5, PT, R27.reuse, 0x12, !P1 ;  /* 0x000000121b00780c */ /* 0x040fe20004fa1670 */
[-C--:B------:R-:W-:Y:S01]  /*6c20*/  FMUL R118, R118, R8.reuse ;  /* 0x0000000876767220 */ /* 0x080fe20000400000 */
[----:B------:R-:W-:Y:S01]  /*6c30*/  F2FP.SATFINITE.E4M3.F32.PACK_AB_MERGE_C R121, RZ, R121, RZ ;  /* 0x00000079ff79723e */ /* 0x000fe200048070ff */
[----:B------:R-:W-:Y:S01]  /*6c40*/  @!P4 STG.E.U8 desc[UR16][R12.64+0x10], R133 ;  /* 0x000010850c00c986 */ /* 0x000fe2000c101110 */
[----:B------:R-:W-:Y:S01]  /*6c50*/  ISETP.LT.OR P4, PT, R27, 0x19, !P2 ;  /* 0x000000191b00780c */ /* 0x000fe20005781670 */
[----:B------:R-:W-:Y:S01]  /*6c60*/  FMUL R117, R117, R8 ;  /* 0x0000000875757220 */ /* 0x000fe20000400000 */
[----:B-1----:R-:W-:Y:S01]  /*6c70*/  F2FP.SATFINITE.E4M3.F32.PACK_AB_MERGE_C R29, RZ, R128, RZ ;  /* 0x00000080ff1d723e */ /* 0x002fe200048070ff */
[----:B------:R-:W-:Y:S01]  /*6c80*/  @!P6 STG.E.U8 desc[UR16][R10.64+0x10], R131 ;  /* 0x000010830a00e986 */ /* 0x000fe2000c101110 */
[C---:B------:R-:W-:Y:S01]  /*6c90*/  ISETP.LT.OR P6, PT, R27.reuse, 0x1a, !P2 ;  /* 0x0000001a1b00780c */ /* 0x040fe200057c1670 */
[-C--:B------:R-:W-:Y:S01]  /*6ca0*/  FMUL R116, R116, R8.reuse ;  /* 0x0000000874747220 */ /* 0x080fe20000400000 */
[----:B------:R-:W-:Y:S01]  /*6cb0*/  F2FP.SATFINITE.E4M3.F32.PACK_AB_MERGE_C R119, RZ, R119, RZ ;  /* 0x00000077ff77723e */ /* 0x000fe200048070ff */
[----:B------:R-:W-:Y:S01]  /*6cc0*/  FMUL R114, R114, R8 ;  /* 0x0000000872727220 */ /* 0x000fe20000400000 */
[----:B0-----:R-:W-:Y:S01]  /*6cd0*/  F2FP.SATFINITE.E4M3.F32.PACK_AB_MERGE_C R25, RZ, R126, RZ ;  /* 0x0000007eff19723e */ /* 0x001fe200048070ff */
[----:B------:R0:W-:Y:S01]  /*6ce0*/  @!P5 STG.E.U8 desc[UR16][R10.64+0x11], R7 ;  /* 0x000011070a00d986 */ /* 0x0001e2000c101110 */
[----:B------:R-:W-:Y:S01]  /*6cf0*/  ISETP.LT.OR P5, PT, R27, 0x1a, !P1 ;  /* 0x0000001a1b00780c */ /* 0x000fe20004fa1670 */
        /* <DEDUP_REMOVED lines=11> */
[----:B0-----:R-:W-:Y:S01]  /*6db0*/  F2FP.SATFINITE.E4M3.F32.PACK_AB_MERGE_C R7, RZ, R124, RZ ;  /* 0x0000007cff07723e */ /* 0x001fe200048070ff */
[----:B------:R0:W-:Y:S01]  /*6dc0*/  @!P5 STG.E.U8 desc[UR16][R10.64+0x19], R25 ;  /* 0x000019190a00d986 */ /* 0x0001e2000c101110 */
[C---:B------:R-:W-:Y:S01]  /*6dd0*/  ISETP.LT.OR P5, PT, R27.reuse, 0x22, !P2 ;  /* 0x000000221b00780c */ /* 0x040fe200057a1670 */
[-C--:B------:R-:W-:Y:S01]  /*6de0*/  FMUL R110, R110, R8.reuse ;  /* 0x000000086e6e7220 */ /* 0x080fe20000400000 */
[----:B------:R-:W-:Y:S01]  /*6df0*/  F2FP.SATFINITE.E4M3.F32.PACK_AB_MERGE_C R111, RZ, R111, RZ ;  /* 0x0000006fff6f723e */ /* 0x000fe200048070ff */
[----:B------:R-:W-:Y:S01]  /*6e00*/  @!P4 STG.E.U8 desc[UR16][R10.64+0x18], R127 ;  /* 0x0000187f0a00c986 */ /* 0x000fe2000c101110 */
[C---:B------:R-:W-:Y:S01]  /*6e10*/  ISETP.LT.OR P4, PT, R27.reuse, 0x21, !P1 ;  /* 0x000000211b00780c */ /* 0x040fe20004f81670 */
[----:B------:R-:W-:Y:S01]  /*6e20*/  FMUL R108, R108, R8 ;  /* 0x000000086c6c7220 */ /* 0x000fe20000400000 */
[----:B-1----:R-:W-:Y:S01]  /*6e30*/  F2FP.SATFINITE.E4M3.F32.PACK_AB_MERGE_C R29, RZ, R122, RZ ;  /* 0x0000007aff1d723e */ /* 0x002fe200048070ff */
[----:B------:R-:W-:Y:S01]  /*6e40*/  @!P6 STG.E.U8 desc[UR16][R12.64+0x20], R125 ;  /* 0x0000207d0c00e986 */ /* 0x000fe2000c101110 */
[----:B------:R-:W-:Y:S01]  /*6e50*/  ISETP.LT.OR P6, PT, R27, 0x22, !P1 ;  /* 0x000000221b00780c */ /* 0x000fe20004fc1670 */
[-C--:B------:R-:W-:Y:S01]  /*6e60*/  FMUL R109, R109, R8.reuse ;  /* 0x000000086d6d7220 */ /* 0x080fe20000400000 */
[----:B------:R-:W-:Y:S01]  /*6e70*/  FMUL R107, R107, R8 ;  /* 0x000000086b6b7220 */ /* 0x000fe20000400000 */
[----:B0-----:R-:W-:Y:S01]  /*6e80*/  F2FP.SATFINITE.E4M3.F32.PACK_AB_MERGE_C R25, RZ, R120, RZ ;  /* 0x00000078ff19723e */ /* 0x001fe200048070ff */
[-C--:B------:R-:W-:Y:S01]  /*6e90*/  FMUL R106, R106, R8.reuse ;  /* 0x000000086a6a7220 */ /* 0x080fe20000400000 */
        /* <DEDUP_REMOVED lines=33> */
[----:B------:R-:W-:Y:S01]  /*70b0*/  ISETP.LT.OR P4, PT, R27, 0x31, !P1 ;  /* 0x000000311b00780c */ /* 0x000fe20004f81670 */
[-C--:B------:R-:W-:Y:S01]  /*70c0*/  FMUL R97, R97, R8.reuse ;  /* 0x0000000861617220 */ /* 0x080fe20000400000 */
[-C--:B------:R-:W-:Y:S01]  /*70d0*/  FMUL R95, R95, R8.reuse ;  /* 0x000000085f5f7220 */ /* 0x080fe20000400000 */
        /* <DEDUP_REMOVED lines=37> */
[-C--:B------:R-:W-:Y:S01]  /*7330*/  FMUL R19, R19, R8.reuse ;  /* 0x0000000813137220 */ /* 0x080fe20000400000 */
        /* <DEDUP_REMOVED lines=17> */
[----:B------:R-:W-:Y:S01]  /*7450*/  F2FP.SATFINITE.E4M3.F32.PACK_AB_MERGE_C R15, RZ, R15, RZ ;  /* 0x0000000fff0f723e */ /* 0x000fe200048070ff */
[----:B------:R1:W-:Y:S01]  /*7460*/  @!P6 STG.E.U8 desc[UR16][R12.64+0x49], R29 ;  /* 0x0000491d0c00e986 */ /* 0x0003e2000c101110 */
[----:B------:R-:W-:-:S02]  /*7470*/  ISETP.LT.OR P6, PT, R27, 0x51, !P2 ;  /* 0x000000511b00780c */ /* 0x000fc400057c1670 */
[----:B------:R-:W-:Y:S02]  /*7480*/  F2FP.SATFINITE.E4M3.F32.PACK_AB_MERGE_C R17, RZ, R17, RZ ;  /* 0x00000011ff11723e */ /* 0x000fe400048070ff */
[----:B0-----:R-:W-:Y:S01]  /*7490*/  F2FP.SATFINITE.E4M3.F32.PACK_AB_MERGE_C R7, RZ, R100, RZ ;  /* 0x00000064ff07723e */ /* 0x001fe200048070ff */
[----:B------:R0:W-:Y:S01]  /*74a0*/  @!P5 STG.E.U8 desc[UR16][R10.64+0x49], R25 ;  /* 0x000049190a00d986 */ /* 0x0001e2000c101110 */
[----:B------:R-:W-:-:S03]  /*74b0*/  ISETP.LT.OR P5, PT, R27, 0x52, !P2 ;  /* 0x000000521b00780c */ /* 0x000fc600057a1670 */
[----:B------:R-:W-:Y:S01]  /*74c0*/  @!P4 STG.E.U8 desc[UR16][R10.64+0x48], R103 ;  /* 0x000048670a00c986 */ /* 0x000fe2000c101110 */
[C---:B------:R-:W-:Y:S02]  /*74d0*/  ISETP.LT.OR P4, PT, R27.reuse, 0x51, !P1 ;  /* 0x000000511b00780c */ /* 0x040fe40004f81670 */
[----:B-1----:R-:W-:Y:S01]  /*74e0*/  F2FP.SATFINITE.E4M3.F32.PACK_AB_MERGE_C R29, RZ, R98, RZ ;  /* 0x00000062ff1d723e */ /* 0x002fe200048070ff */
[----:B------:R-:W-:Y:S01]  /*74f0*/  @!P6 STG.E.U8 desc[UR16][R12.64+0x50], R101 ;  /* 0x000050650c00e986 */ /* 0x000fe2000c101110 */
[----:B------:R-:W-:Y:S02]  /*7500*/  ISETP.LT.OR P6, PT, R27, 0x52, !P1 ;  /* 0x000000521b00780c */ /* 0x000fe40004fc1670 */
[----:B0-----:R-:W-:-:S03]  /*7510*/  F2FP.SATFINITE.E4M3.F32.PACK_AB_MERGE_C R25, RZ, R96, RZ ;  /* 0x00000060ff19723e */ /* 0x001fc600048070ff */
[----:B------:R0:W-:Y:S01]  /*7520*/  @!P5 STG.E.U8 desc[UR16][R12.64+0x51], R7 ;  /* 0x000051070c00d986 */ /* 0x0001e2000c101110 */
[----:B------:R-:W-:-:S03]  /*7530*/  ISETP.LT.OR P5, PT, R27, 0x5a, !P2 ;  /* 0x0000005a1b00780c */ /* 0x000fc600057a1670 */
[----:B------:R-:W-:Y:S01]  /*7540*/  @!P4 STG.E.U8 desc[UR16][R10.64+0x50], R99 ;  /* 0x000050630a00c986 */ /* 0x000fe2000c101110 */
[----:B------:R-:W-:-:S03]  /*7550*/  ISETP.LT.OR P4, PT, R27, 0x59, !P2 ;  /* 0x000000591b00780c */ /* 0x000fc60005781670 */
[----:B------:R1:W-:Y:S01]  /*7560*/  @!P6 STG.E.U8 desc[UR16][R10.64+0x51], R29 ;  /* 0x0000511d0a00e986 */ /* 0x0003e2000c101110 */
[----:B------:R-:W-:Y:S02]  /*7570*/  ISETP.LT.OR P6, PT, R27, 0x59, !P1 ;  /* 0x000000591b00780c */ /* 0x000fe40004fc1670 */
[----:B0-----:R-:W-:-:S03]  /*7580*/  F2FP.SATFINITE.E4M3.F32.PACK_AB_MERGE_C R7, RZ, R94, RZ ;  /* 0x0000005eff07723e */ /* 0x001fc600048070ff */
        /* <DEDUP_REMOVED lines=27> */
[----:B------:R-:W-:Y:S01]  /*7740*/  @!P6 STG.E.U8 desc[UR16][R10.64+0x69], R29 ;  /* 0x0000691d0a00e986 */ /* 0x000fe2000c101110 */
[----:B------:R-:W-:Y:S02]  /*7750*/  ISETP.LT.OR P6, PT, R27, 0x71, !P1 ;  /* 0x000000711b00780c */ /* 0x000fe40004fc1670 */
[----:B0-----:R-:W-:-:S03]  /*7760*/  F2FP.SATFINITE.E4M3.F32.PACK_AB_MERGE_C R7, RZ, R18, RZ ;  /* 0x00000012ff07723e */ /* 0x001fc600048070ff */
[----:B------:R-:W-:Y:S01]  /*7770*/  @!P5 STG.E.U8 desc[UR16][R12.64+0x71], R25 ;  /* 0x000071190c00d986 */ /* 0x000fe2000c101110 */
[C---:B------:R-:W-:Y:S02]  /*7780*/  ISETP.LT.OR P5, PT, R27.reuse, 0x79, !P2 ;  /* 0x000000791b00780c */ /* 0x040fe400057a1670 */
[C---:B------:R-:W-:Y:S01]  /*7790*/  ISETP.LT.OR P2, PT, R27.reuse, 0x7a, !P2 ;  /* 0x0000007a1b00780c */ /* 0x040fe20005741670 */
[----:B------:R0:W-:Y:S01]  /*77a0*/  @!P4 STG.E.U8 desc[UR16][R12.64+0x70], R21 ;  /* 0x000070150c00c986 */ /* 0x0001e2000c101110 */
[----:B------:R-:W-:-:S03]  /*77b0*/  ISETP.LT.OR P4, PT, R27, 0x72, !P1 ;  /* 0x000000721b00780c */ /* 0x000fc60004f81670 */
[----:B------:R1:W-:Y:S01]  /*77c0*/  @!P6 STG.E.U8 desc[UR16][R10.64+0x70], R19 ;  /* 0x000070130a00e986 */ /* 0x0003e2000c101110 */
[C---:B------:R-:W-:Y:S02]  /*77d0*/  ISETP.LT.OR P6, PT, R27.reuse, 0x79, !P1 ;  /* 0x000000791b00780c */ /* 0x040fe40004fc1670 */
[----:B------:R-:W-:Y:S02]  /*77e0*/  ISETP.LT.OR P1, PT, R27, 0x7a, !P1 ;  /* 0x0000007a1b00780c */ /* 0x000fe40004f21670 */
[----:B0-----:R-:W-:-:S05]  /*77f0*/  F2FP.SATFINITE.E4M3.F32.PACK_AB_MERGE_C R21, RZ, R16, RZ ;  /* 0x00000010ff15723e */ /* 0x001fca00048070ff */
[----:B------:R0:W-:Y:S01]  /*7800*/  @!P4 STG.E.U8 desc[UR16][R10.64+0x71], R7 ;  /* 0x000071070a00c986 */ /* 0x0001e2000c101110 */
[----:B-1----:R-:W-:-:S03]  /*7810*/  F2FP.SATFINITE.E4M3.F32.PACK_AB_MERGE_C R19, RZ, R14, RZ ;  /* 0x0000000eff13723e */ /* 0x002fc600048070ff */
[----:B------:R0:W-:Y:S04]  /*7820*/  @!P5 STG.E.U8 desc[UR16][R12.64+0x78], R15 ;  /* 0x0000780f0c00d986 */ /* 0x0001e8000c101110 */
[----:B------:R0:W-:Y:S04]  /*7830*/  @!P2 STG.E.U8 desc[UR16][R12.64+0x79], R19 ;  /* 0x000079130c00a986 */ /* 0x0001e8000c101110 */
[----:B------:R0:W-:Y:S04]  /*7840*/  @!P6 STG.E.U8 desc[UR16][R10.64+0x78], R17 ;  /* 0x000078110a00e986 */ /* 0x0001e8000c101110 */
[----:B------:R0:W-:Y:S02]  /*7850*/  @!P1 STG.E.U8 desc[UR16][R10.64+0x79], R21 ;  /* 0x000079150a009986 */ /* 0x0001e4000c101110 */
.L_x_168:
[----:B------:R-:W-:Y:S05]  /*7860*/  BSYNC B0 ;  /* 0x0000000000007941 */ /* 0x000fea0003800000 */
.L_x_38:
[----:B------:R-:W-:Y:S01]  /*7870*/  ULDC UR6, c[0x0][0xc] ;  /* 0x0000030000067ab9 */ /* 0x000fe20000000800 */
[----:B------:R-:W-:Y:S01]  /*7880*/  ULDC UR7, c[0x0][0x10] ;  /* 0x0000040000077ab9 */ /* 0x000fe20000000800 */
[----:B0-----:R-:W0:Y:S01]  /*7890*/  LDC R7, c[0x0][0x14] ;  /* 0x00000500ff077b82 */ /* 0x001e220000000800 */
[----:B------:R-:W-:Y:S01]  /*78a0*/  UIMAD.WIDE.U32 UR6, UR6, UR7, URZ ;  /* 0x00000007060672a5 */ /* 0x000fe2000f8e003f */
[----:B----4-:R-:W-:Y:S02]  /*78b0*/  IMAD.MOV.U32 R10, RZ, RZ, -0x1 ;  /* 0xffffffffff0a7424 */ /* 0x010fe400078e00ff */
[----:B-----5:R-:W-:-:S03]  /*78c0*/  IMAD.MOV.U32 R6, RZ, RZ, -0x1 ;  /* 0xffffffffff067424 */ /* 0x020fc600078e00ff */
[----:B0-----:R-:W-:-:S04]  /*78d0*/  IMAD.WIDE.U32 R2, R7, UR6, R2 ;  /* 0x0000000607027c25 */ /* 0x001fc8000f8e0002 */
[----:B------:R-:W-:Y:S01]  /*78e0*/  IMAD R7, R7, UR7, RZ ;  /* 0x0000000707077c24 */ /* 0x000fe2000f8e02ff */
[----:B------:R-:W-:Y:S02]  /*78f0*/  ULDC.64 UR6, c[0x0][0x650] ;  /* 0x0001940000067ab9 */ /* 0x000fe40000000a00 */
[----:B------:R-:W-:Y:S01]  /*7900*/  ISETP.GE.U32.AND P1, PT, R2, UR6, PT ;  /* 0x0000000602007c0c */ /* 0x000fe2000bf26070 */
[--C-:B------:R-:W-:Y:S01]  /*7910*/  IMAD.IADD R3, R3, 0x1, R7.reuse ;  /* 0x0000000103037824 */ /* 0x100fe200078e0207 */
[----:B------:R-:W-:-:S04]  /*7920*/  PRMT R7, RZ, 0x7610, R7 ;  /* 0x00007610ff077816 */ /* 0x000fc80000000007 */
[----:B------:R-:W-:-:S13]  /*7930*/  ISETP.GE.U32.AND.EX P1, PT, R3, UR7, PT, P1 ;  /* 0x0000000703007c0c */ /* 0x000fda000bf26110 */
[----:B------:R-:W-:Y:S05]  /*7940*/  @P1 BRA `(.L_x_169) ;  /* 0x0000000400601947 */ /* 0x000fea0003800000 */
[----:B------:R-:W0:Y:S01]  /*7950*/  S2R R20, SR_CTAID.X ;  /* 0x0000000000147919 */ /* 0x000e220000002500 */
[----:B------:R-:W4:Y:S01]  /*7960*/  LDC.64 R14, c[0x0][0x628] ;  /* 0x00018a00ff0e7b82 */ /* 0x000f220000000a00 */
[----:B------:R-:W-:Y:S01]  /*7970*/  ULDC UR6, c[0x0][0x150] ;  /* 0x0000540000067ab9 */ /* 0x000fe20000000800 */
[----:B-1----:R-:W-:Y:S01]  /*7980*/  IMAD.MOV.U32 R12, RZ, RZ, R2 ;  /* 0x000000ffff0c7224 */ /* 0x002fe200078e0002 */
[----:B------:R-:W1:Y:S01]  /*7990*/  S2R R22, SR_CTAID.Y ;  /* 0x0000000000167919 */ /* 0x000e620000002600 */
[----:B------:R-:W-:-:S04]  /*79a0*/  IMAD.MOV.U32 R13, RZ, RZ, R3 ;  /* 0x000000ffff0d7224 */ /* 0x000fc800078e0003 */
[----:B------:R-:W1:Y:S08]  /*79b0*/  LDC R23, c[0x0][0x144] ;  /* 0x00005100ff177b82 */ /* 0x000e700000000800 */
[----:B------:R-:W1:Y:S08]  /*79c0*/  LDC R16, c[0x0][0x630] ;  /* 0x00018c00ff107b82 */ /* 0x000e700000000800 */
[----:B------:R-:W1:Y:S01]  /*79d0*/  LDC.64 R18, c[0x0][0x620] ;  /* 0x00018800ff127b82 */ /* 0x000e620000000a00 */
[----:B----4-:R-:W-:-:S04]  /*79e0*/  ISETP.NE.U32.AND P1, PT, R14, RZ, PT ;  /* 0x000000ff0e00720c */ /* 0x010fc80003f25070 */
[----:B------:R-:W-:Y:S02]  /*79f0*/  ISETP.NE.AND.EX P1, PT, R15, RZ, PT, P1 ;  /* 0x000000ff0f00720c */ /* 0x000fe40003f25310 */
[----:B0-----:R-:W-:-:S05]  /*7a00*/  I2FP.F32.U32 R6, R20 ;  /* 0x0000001400067245 */ /* 0x001fca0000201000 */
[----:B------:R-:W-:-:S04]  /*7a10*/  FMUL R6, R6, UR6 ;  /* 0x0000000606067c20 */ /* 0x000fc80008400000 */
[----:B------:R0:W4:Y:S02]  /*7a20*/  F2I.U32.TRUNC.NTZ R21, R6 ;  /* 0x0000000600157305 */ /* 0x000124000020f000 */
[----:B------:R-:W-:Y:S05]  /*7a30*/  @!P1 BRA `(.L_x_170) ;  /* 0x0000000000289947 */ /* 0x000fea0003800000 */
[----:B------:R-:W5:Y:S02]  /*7a40*/  LDC R7, c[0x0][0x634] ;  /* 0x00018d00ff077b82 */ /* 0x000f640000000800 */
[----:B-----5:R-:W-:-:S05]  /*7a50*/  IADD3 R13, P1, R2, R7, RZ ;  /* 0x00000007020d7210 */ /* 0x020fca0007f3e0ff */
[----:B------:R-:W-:-:S04]  /*7a60*/  IMAD.X R17, RZ, RZ, R3, P1 ;  /* 0x000000ffff117224 */ /* 0x000fc800008e0603 */
[----:B0-----:R-:W-:-:S04]  /*7a70*/  IMAD.WIDE.U32 R6, R17, R14, RZ ;  /* 0x0000000e11067225 */ /* 0x001fc800078e00ff */
[----:B------:R-:W-:-:S04]  /*7a80*/  IMAD.WIDE.U32 R10, P1, R13, R15, R6 ;  /* 0x0000000f0d0a7225 */ /* 0x000fc80007820006 */
[----:B------:R-:W-:-:S04]  /*7a90*/  IMAD.WIDE.U32 R6, R13, R14, RZ ;  /* 0x0000000e0d067225 */ /* 0x000fc800078e00ff */
[----:B------:R-:W-:Y:S01]  /*7aa0*/  IMAD.X R13, RZ, RZ, RZ, P1 ;  /* 0x000000ffff0d7224 */ /* 0x000fe200008e06ff */
[----:B------:R-:W-:Y:S01]  /*7ab0*/  IADD3 RZ, P1, R7, R10, RZ ;  /* 0x0000000a07ff7210 */ /* 0x000fe20007f3e0ff */
[----:B------:R-:W-:-:S04]  /*7ac0*/  IMAD.MOV.U32 R12, RZ, RZ, R11 ;  /* 0x000000ffff0c7224 */ /* 0x000fc800078e000b */
[----:B------:R-:W-:-:S08]  /*7ad0*/  IMAD.WIDE.U32.X R12, R17, R15, R12, P1 ;  /* 0x0000000f110c7225 */ /* 0x000fd000008e040c */
.L_x_170:
[----:B------:R-:W5:Y:S01]  /*7ae0*/  LDC.64 R28, c[0x0][0x640] ;  /* 0x00019000ff1c7b82 */ /* 0x000f620000000a00 */
[-C--:B-1----:R-:W-:Y:S01]  /*7af0*/  SHF.R.U64 R17, R12, R16.reuse, R13 ;  /* 0x000000100c117219 */ /* 0x082fe2000000120d */
[----:B----4-:R-:W-:Y:S01]  /*7b00*/  IMAD.MOV R21, RZ, RZ, -R21 ;  /* 0x000000ffff157224 */ /* 0x010fe200078e0a15 */
[----:B0-----:R-:W-:Y:S01]  /*7b10*/  SHF.R.U32.HI R6, RZ, R16, R13 ;  /* 0x00000010ff067219 */ /* 0x001fe2000001160d */
[----:B------:R-:W-:Y:S01]  /*7b20*/  ULDC UR6, c[0x0][0x154] ;  /* 0x0000550000067ab9 */ /* 0x000fe20000000800 */
[----:B------:R-:W-:Y:S01]  /*7b30*/  IADD3 R11, P1, RZ, -R17, RZ ;  /* 0x80000011ff0b7210 */ /* 0x000fe20007f3e0ff */
[----:B------:R-:W-:Y:S02]  /*7b40*/  IMAD R23, R23, R21, R20 ;  /* 0x0000001517177224 */ /* 0x000fe400078e0214 */
[----:B------:R-:W0:Y:S01]  /*7b50*/  LDC R12, c[0x0][0x618] ;  /* 0x00018600ff0c7b82 */ /* 0x000e220000000800 */
[----:B------:R-:W-:Y:S02]  /*7b60*/  IMAD.MOV.U32 R13, RZ, RZ, 0x1 ;  /* 0x00000001ff0d7424 */ /* 0x000fe400078e00ff */
[----:B------:R-:W-:-:S04]  /*7b70*/  IMAD.X R7, RZ, RZ, ~R6, P1 ;  /* 0x000000ffff077224 */ /* 0x000fc800008e0e06 */
[-C--:B------:R-:W-:Y:S01]  /*7b80*/  IMAD R10, R7, R18.reuse, RZ ;  /* 0x00000012070a7224 */ /* 0x080fe200078e02ff */
[----:B--23--:R-:W1:Y:S01]  /*7b90*/  LDC R24, c[0x0][0x608] ;  /* 0x00018200ff187b82 */ /* 0x00ce620000000800 */
[----:B------:R-:W-:-:S04]  /*7ba0*/  IMAD.WIDE.U32 R6, R11, R18, R2 ;  /* 0x000000120b067225 */ /* 0x000fc800078e0002 */
[----:B------:R-:W-:Y:S01]  /*7bb0*/  IMAD R11, R11, R19, R10 ;  /* 0x000000130b0b7224 */ /* 0x000fe200078e020a */
[----:B------:R-:W-:Y:S02]  /*7bc0*/  I2FP.F32.U32 R10, R22 ;  /* 0x00000016000a7245 */ /* 0x000fe40000201000 */
[----:B------:R-:W2:Y:S01]  /*7bd0*/  LDC R26, c[0x0][0x658] ;  /* 0x00019600ff1a7b82 */ /* 0x000ea20000000800 */
[----:B------:R-:W-:Y:S01]  /*7be0*/  IMAD.IADD R7, R7, 0x1, R11 ;  /* 0x0000000107077824 */ /* 0x000fe200078e020b */
[----:B-----5:R-:W-:Y:S01]  /*7bf0*/  ISETP.NE.U32.AND P1, PT, R28, RZ, PT ;  /* 0x000000ff1c00720c */ /* 0x020fe20003f25070 */
[----:B------:R-:W-:Y:S01]  /*7c00*/  FMUL R10, R10, UR6 ;  /* 0x000000060a0a7c20 */ /* 0x000fe20008400000 */
[----:B------:R-:W-:Y:S02]  /*7c10*/  IMAD.MOV.U32 R11, RZ, RZ, -0x1 ;  /* 0xffffffffff0b7424 */ /* 0x000fe400078e00ff */
[----:B------:R-:W-:Y:S01]  /*7c20*/  ISETP.NE.AND.EX P1, PT, R29, RZ, PT, P1 ;  /* 0x000000ff1d00720c */ /* 0x000fe20003f25310 */
[----:B------:R3:W4:Y:S01]  /*7c30*/  F2I.U32.TRUNC.NTZ R19, R10 ;  /* 0x0000000a00137305 */ /* 0x000722000020f000 */
[----:B------:R-:W3:Y:S01]  /*7c40*/  LDC R21, c[0x0][0x148] ;  /* 0x00005200ff157b82 */ /* 0x000ee20000000800 */
[----:B0-----:R-:W-:-:S02]  /*7c50*/  SHF.R.U64 R16, R6, R12, R7 ;  /* 0x0000000c06107219 */ /* 0x001fc40000001207 */
[----:B------:R-:W-:-:S05]  /*7c60*/  SHF.R.U32.HI R7, RZ, R12, R7 ;  /* 0x0000000cff077219 */ /* 0x000fca0000011607 */
[----:B------:R-:W0:Y:S01]  /*7c70*/  LDC R20, c[0x0][0x600] ;  /* 0x00018000ff147b82 */ /* 0x000e220000000800 */
[-CC-:B-1----:R-:W-:Y:S02]  /*7c80*/  SHF.R.U64 R14, R16, R24.reuse, R7.reuse ;  /* 0x00000018100e7219 */ /* 0x182fe40000001207 */
[----:B------:R-:W-:-:S05]  /*7c90*/  SHF.R.U32.HI R7, RZ, R24, R7 ;  /* 0x00000018ff077219 */ /* 0x000fca0000011607 */
[----:B------:R-:W1:Y:S01]  /*7ca0*/  LDC R27, c[0x0][0x648] ;  /* 0x00019200ff1b7b82 */ /* 0x000e620000000800 */
[-CC-:B--2---:R-:W-:Y:S02]  /*7cb0*/  SHF.R.U64 R18, R14, R26.reuse, R7.reuse ;  /* 0x0000001a0e127219 */ /* 0x184fe40000001207 */
[-C--:B------:R-:W-:Y:S02]  /*7cc0*/  SHF.L.U32 R11, R11, R26.reuse, RZ ;  /* 0x0000001a0b0b7219 */ /* 0x080fe400000006ff */
[-C--:B------:R-:W-:Y:S01]  /*7cd0*/  SHF.R.U32.HI R7, RZ, R26.reuse, R7 ;  /* 0x0000001aff077219 */ /* 0x080fe20000011607 */
[----:B------:R-:W-:Y:S01]  /*7ce0*/  IMAD.MOV.U32 R6, RZ, RZ, R18 ;  /* 0x000000ffff067224 */ /* 0x000fe200078e0012 */
[----:B------:R-:W-:Y:S01]  /*7cf0*/  SHF.L.U32 R26, R13, R26, RZ ;  /* 0x0000001a0d1a7219 */ /* 0x000fe200000006ff */
[----:B------:R-:W2:Y:S01]  /*7d00*/  LDC R30, c[0x0][0x638] ;  /* 0x00018e00ff1e7b82 */ /* 0x000ea20000000800 */
[----:B------:R-:W-:-:S07]  /*7d10*/  LOP3.LUT R25, RZ, R11, RZ, 0x33, !PT ;  /* 0x0000000bff197212 */ /* 0x000fce00078e33ff */
[----:B------:R-:W0:Y:S01]  /*7d20*/  LDC R31, c[0x0][0x610] ;  /* 0x00018400ff1f7b82 */ /* 0x000e220000000800 */
[----:B----4-:R-:W-:Y:S05]  /*7d30*/  @!P1 BRA `(.L_x_171) ;  /* 0x0000000000289947 */ /* 0x010fea0003800000 */
[----:B------:R-:W4:Y:S02]  /*7d40*/  LDC R13, c[0x0][0x64c] ;  /* 0x00019300ff0d7b82 */ /* 0x000f240000000800 */
[----:B----4-:R-:W-:-:S05]  /*7d50*/  IADD3 R13, P1, R18, R13, RZ ;  /* 0x0000000d120d7210 */ /* 0x010fca0007f3e0ff */
[----:B------:R-:W-:-:S04]  /*7d60*/  IMAD.X R15, RZ, RZ, R7, P1 ;  /* 0x000000ffff0f7224 */ /* 0x000fc800008e0607 */
[----:B------:R-:W-:-:S04]  /*7d70*/  IMAD.WIDE.U32 R6, R15, R28, RZ ;  /* 0x0000001c0f067225 */ /* 0x000fc800078e00ff */
[----:B---3--:R-:W-:-:S04]  /*7d80*/  IMAD.WIDE.U32 R10, P1, R13, R29, R6 ;  /* 0x0000001d0d0a7225 */ /* 0x008fc80007820006 */
[----:B------:R-:W-:-:S04]  /*7d90*/  IMAD.WIDE.U32 R6, R13, R28, RZ ;  /* 0x0000001c0d067225 */ /* 0x000fc800078e00ff */
[----:B------:R-:W-:Y:S01]  /*7da0*/  IMAD.X R13, RZ, RZ, RZ, P1 ;  /* 0x000000ffff0d7224 */ /* 0x000fe200008e06ff */
[----:B------:R-:W-:Y:S01]  /*7db0*/  IADD3 RZ, P1, R7, R10, RZ ;  /* 0x0000000a07ff7210 */ /* 0x000fe20007f3e0ff */
[----:B------:R-:W-:-:S04]  /*7dc0*/  IMAD.MOV.U32 R12, RZ, RZ, R11 ;  /* 0x000000ffff0c7224 */ /* 0x000fc800078e000b */
[----:B------:R-:W-:-:S08]  /*7dd0*/  IMAD.WIDE.U32.X R6, R15, R29, R12, P1 ;  /* 0x0000001d0f067225 */ /* 0x000fd000008e040c */
.L_x_171:
[----:B-1----:R-:W-:Y:S01]  /*7de0*/  SHF.R.U64 R6, R6, R27, R7 ;  /* 0x0000001b06067219 */ /* 0x002fe20000001207 */
[----:B0-----:R-:W-:Y:S01]  /*7df0*/  VIADD R13, R20, 0xffffffff ;  /* 0xffffffff140d7836 */ /* 0x001fe20000000000 */
[----:B------:R-:W-:Y:S01]  /*7e00*/  LOP3.LUT R11, R14, R25, RZ, 0xc0, !PT ;  /* 0x000000190e0b7212 */ /* 0x000fe200078ec0ff */
[----:B------:R-:W-:Y:S02]  /*7e10*/  IMAD.MOV R19, RZ, RZ, -R19 ;  /* 0x000000ffff137224 */ /* 0x000fe400078e0a13 */
[----:B------:R-:W-:Y:S02]  /*7e20*/  IMAD.MOV R7, RZ, RZ, -R6 ;  /* 0x000000ffff077224 */ /* 0x000fe400078e0a06 */
[----:B------:R-:W-:Y:S01]  /*7e30*/  IMAD R26, R26, R6, R11 ;  /* 0x000000061a1a7224 */ /* 0x000fe200078e020b */
[----:B------:R-:W-:Y:S01]  /*7e40*/  LOP3.LUT R11, R16, R13, RZ, 0xc0, !PT ;  /* 0x0000000d100b7212 */ /* 0x000fe200078ec0ff */
[----:B---3--:R-:W-:Y:S02]  /*7e50*/  @P3 IMAD R23, R21, R19, R22 ;  /* 0x0000001315173224 */ /* 0x008fe400078e0216 */
[----:B--2---:R-:W-:-:S02]  /*7e60*/  IMAD R6, R7, R30, R18 ;  /* 0x0000001e07067224 */ /* 0x004fc400078e0212 */
[----:B------:R-:W-:Y:S02]  /*7e70*/  IMAD R26, R26, R31, R23 ;  /* 0x0000001f1a1a7224 */ /* 0x000fe400078e0217 */
[----:B------:R-:W-:Y:S02]  /*7e80*/  IMAD R11, R6, R20, R11 ;  /* 0x00000014060b7224 */ /* 0x000fe400078e020b */
[----:B------:R-:W-:Y:S02]  /*7e90*/  IMAD.MOV.U32 R7, RZ, RZ, 0x1 ;  /* 0x00000001ff077424 */ /* 0x000fe400078e00ff */
[----:B------:R-:W-:Y:S01]  /*7ea0*/  IMAD.MOV.U32 R6, RZ, RZ, R17 ;  /* 0x000000ffff067224 */ /* 0x000fe200078e0011 */
[----:B------:R-:W-:Y:S02]  /*7eb0*/  SEL R10, R11, R26, !P3 ;  /* 0x0000001a0b0a7207 */ /* 0x000fe40005800000 */
[----:B------:R-:W-:-:S07]  /*7ec0*/  SEL R26, R26, R11, !P3 ;  /* 0x0000000b1a1a7207 */ /* 0x000fce0005800000 */
.L_x_169:
[----:B------:R-:W-:Y:S01]  /*7ed0*/  LOP3.LUT P1, RZ, R7, 0xff, RZ, 0xc0, !PT ;  /* 0x000000ff07ff7812 */ /* 0x000fe2000782c0ff */
[----:B------:R-:W-:-:S12]  /*7ee0*/  IMAD.MOV.U32 R7, RZ, RZ, R26 ;  /* 0x000000ffff077224 */ /* 0x000fd800078e001a */
[----:B------:R-:W-:Y:S05]  /*7ef0*/  @P1 BRA `(.L_x_172) ;  /* 0xffffff9000f01947 */ /* 0x000fea000383ffff */
[----:B------:R-:W-:Y:S05]  /*7f00*/  EXIT ;  /* 0x000000000000794d */ /* 0x000fea0003800000 */
.L_x_8:
[----:B0-----:R-:W-:Y:S01]  /*7f10*/  ULDC.64 UR4, c[0x0][0x650] ;  /* 0x0001940000047ab9 */ /* 0x001fe20000000a00 */
        /* <DEDUP_REMOVED lines=25> */
.L_x_174:
[----:B------:R-:W0:Y:S01]  /*80b0*/  LDC.64 R28, c[0x0][0x640] ;  /* 0x00019000ff1c7b82 */ /* 0x000e220000000a00 */
[-CC-:B------:R-:W-:Y:S01]  /*80c0*/  SHF.R.U64 R21, R16, R10.reuse, R17.reuse ;  /* 0x0000000a10157219 */ /* 0x180fe20000001211 */
[----:B------:R-:W-:Y:S01]  /*80d0*/  IMAD.MOV.U32 R27, RZ, RZ, 0x1 ;  /* 0x00000001ff1b7424 */ /* 0x000fe200078e00ff */
[----:B------:R-:W-:Y:S02]  /*80e0*/  SHF.R.U32.HI R5, RZ, R10, R17 ;  /* 0x0000000aff057219 */ /* 0x000fe40000011611 */
[----:B------:R-:W-:-:S03]  /*80f0*/  IADD3 R7, P0, RZ, -R21, RZ ;  /* 0x80000015ff077210 */ /* 0x000fc60007f1e0ff */
[----:B------:R-:W1:Y:S02]  /*8100*/  LDC R14, c[0x0][0x618] ;  /* 0x00018600ff0e7b82 */ /* 0x000e640000000800 */
[----:B------:R-:W-:Y:S02]  /*8110*/  IMAD.X R5, RZ, RZ, ~R5, P0 ;  /* 0x000000ffff057224 */ /* 0x000fe400000e0e05 */
[----:B------:R-:W-:-:S04]  /*8120*/  IMAD.WIDE.U32 R12, R7, R24, R2 ;  /* 0x00000018070c7225 */ /* 0x000fc800078e0002 */
[----:B------:R-:W2:Y:S01]  /*8130*/  LDC R16, c[0x0][0x608] ;  /* 0x00018200ff107b82 */ /* 0x000ea20000000800 */
[----:B------:R-:W-:-:S04]  /*8140*/  IMAD R10, R5, R24, RZ ;  /* 0x00000018050a7224 */ /* 0x000fc800078e02ff */
[----:B------:R-:W-:Y:S02]  /*8150*/  IMAD R5, R7, R25, R10 ;  /* 0x0000001907057224 */ /* 0x000fe400078e020a */
[----:B------:R-:W-:Y:S01]  /*8160*/  IMAD.MOV.U32 R7, RZ, RZ, -0x1 ;  /* 0xffffffffff077424 */ /* 0x000fe200078e00ff */
[----:B------:R-:W3:Y:S01]  /*8170*/  LDC R26, c[0x0][0x658] ;  /* 0x00019600ff1a7b82 */ /* 0x000ee20000000800 */
[----:B------:R-:W-:Y:S01]  /*8180*/  IMAD.IADD R5, R13, 0x1, R5 ;  /* 0x000000010d057824 */ /* 0x000fe200078e0205 */
[----:B0-----:R-:W-:-:S04]  /*8190*/  ISETP.NE.U32.AND P0, PT, R28, RZ, PT ;  /* 0x000000ff1c00720c */ /* 0x001fc80003f05070 */
        /* <DEDUP_REMOVED lines=8> */
[-CC-:B---3--:R-:W-:Y:S02]  /*8220*/  SHF.R.U64 R24, R22, R26.reuse, R5.reuse ;  /* 0x0000001a16187219 */ /* 0x188fe40000001205 */
[-C--:B------:R-:W-:Y:S02]  /*8230*/  SHF.L.U32 R7, R7, R26.reuse, RZ ;  /* 0x0000001a07077219 */ /* 0x080fe400000006ff */
[----:B------:R-:W-:Y:S01]  /*8240*/  SHF.R.U32.HI R13, RZ, R26, R5 ;  /* 0x0000001aff0d7219 */ /* 0x000fe20000011605 */
[----:B------:R-:W-:Y:S01]  /*8250*/  IMAD.MOV.U32 R12, RZ, RZ, R24 ;  /* 0x000000ffff0c7224 */ /* 0x000fe200078e0018 */
[----:B------:R-:W-:Y:S01]  /*8260*/  LOP3.LUT R31, RZ, R7, RZ, 0x33, !PT ;  /* 0x00000007ff1f7212 */ /* 0x000fe200078e33ff */
[----:B------:R-:W3:Y:S01]  /*8270*/  LDC R30, c[0x0][0x610] ;  /* 0x00018400ff1e7b82 */ /* 0x000ee20000000800 */
[----:B------:R-:W-:Y:S05]  /*8280*/  @!P0 BRA `(.L_x_175) ;  /* 0x0000000000288947 */ /* 0x000fea0003800000 */
        /* <DEDUP_REMOVED lines=10> */
.L_x_175:
[----:B-1----:R-:W-:Y:S01]  /*8330*/  SHF.R.U64 R10, R12, R10, R13 ;  /* 0x0000000a0c0a7219 */ /* 0x002fe2000000120d */
[----:B0-----:R-:W-:Y:S01]  /*8340*/  VIADD R9, R23, 0xffffffff ;  /* 0xffffffff17097836 */ /* 0x001fe20000000000 */
[----:B------:R-:W-:Y:S01]  /*8350*/  SHF.L.U32 R27, R27, R26, RZ ;  /* 0x0000001a1b1b7219 */ /* 0x000fe200000006ff */
[----:B------:R-:W-:Y:S01]  /*8360*/  @P3 IMAD R11, R19, R20, R8 ;  /* 0x00000014130b3224 */ /* 0x000fe200078e0208 */
[----:B------:R-:W-:Y:S01]  /*8370*/  LOP3.LUT R5, R22, R31, RZ, 0xc0, !PT ;  /* 0x0000001f16057212 */ /* 0x000fe200078ec0ff */
[----:B------:R-:W-:Y:S01]  /*8380*/  IMAD.MOV R7, RZ, RZ, -R10 ;  /* 0x000000ffff077224 */ /* 0x000fe200078e0a0a */
[----:B------:R-:W-:Y:S01]  /*8390*/  LOP3.LUT R14, R18, R9, RZ, 0xc0, !PT ;  /* 0x00000009120e7212 */ /* 0x000fe200078ec0ff */
[----:B------:R-:W-:Y:S02]  /*83a0*/  IMAD.MOV.U32 R17, RZ, RZ, R21 ;  /* 0x000000ffff117224 */ /* 0x000fe400078e0015 */
[----:B------:R-:W-:Y:S02]  /*83b0*/  IMAD R10, R27, R10, R5 ;  /* 0x0000000a1b0a7224 */ /* 0x000fe400078e0205 */
[----:B--2---:R-:W-:-:S02]  /*83c0*/  IMAD R5, R7, R25, R24 ;  /* 0x0000001907057224 */ /* 0x004fc400078e0218 */
[----:B------:R-:W-:Y:S02]  /*83d0*/  IMAD.MOV.U32 R7, RZ, RZ, 0x1 ;  /* 0x00000001ff077424 */ /* 0x000fe400078e00ff */
[----:B---3--:R-:W-:Y:S02]  /*83e0*/  IMAD R11, R10, R30, R11 ;  /* 0x0000001e0a0b7224 */ /* 0x008fe400078e020b */
[----:B------:R-:W-:Y:S01]  /*83f0*/  IMAD R14, R5, R23, R14 ;  /* 0x00000017050e7224 */ /* 0x000fe200078e020e */
[----:B------:R-:W-:-:S04]  /*8400*/  PRMT R5, R7, 0x7610, R5 ;  /* 0x0000761007057816 */ /* 0x000fc80000000005 */
[----:B------:R-:W-:Y:S02]  /*8410*/  SEL R7, R14, R11, !P3 ;  /* 0x0000000b0e077207 */ /* 0x000fe40005800000 */
[----:B------:R-:W-:-:S07]  /*8420*/  SEL R14, R11, R14, !P3 ;  /* 0x0000000e0b0e7207 */ /* 0x000fce0005800000 */
.L_x_173:
[----:B------:R-:W-:-:S08]  /*8430*/  NOP ;  /* 0x0000000000007918 */ /* 0x000fd00000000000 */
[----:B------:R-:W0:-:S00]  /*8440*/  USETMAXREG.DEALLOC.CTAPOOL 0x28 ;  /* 0x00000028000079c8 */ /* 0x000e0000080e0500 */
[----:B0-----:R-:W-:-:S13]  /*8450*/  ISETP.NE.AND P0, PT, R6, RZ, PT ;  /* 0x000000ff0600720c */ /* 0x001fda0003f05270 */
[----:B------:R-:W-:Y:S05]  /*8460*/  @P0 EXIT ;  /* 0x000000000000094d */ /* 0x000fea0003800000 */
[----:B------:R-:W-:Y:S01]  /*8470*/  LOP3.LUT P0, RZ, R5, 0xff, RZ, 0xc0, !PT ;  /* 0x000000ff05ff7812 */ /* 0x000fe2000780c0ff */
[----:B------:R-:W-:Y:S02]  /*8480*/  IMAD.MOV.U32 R5, RZ, RZ, 0x1 ;  /* 0x00000001ff057424 */ /* 0x000fe400078e00ff */
[----:B------:R-:W-:-:S10]  /*8490*/  IMAD.MOV.U32 R13, RZ, RZ, RZ ;  /* 0x000000ffff0d7224 */ /* 0x000fd400078e00ff */
[----:B------:R-:W-:Y:S05]  /*84a0*/  @!P0 BRA `(.L_x_176) ;  /* 0x0000000c00348947 */ /* 0x000fea0003800000 */
[----:B------:R-:W0:Y:S01]  /*84b0*/  LDC R5, c[0x0][0x28c] ;  /* 0x0000a300ff057b82 */ /* 0x000e220000000800 */
[----:B------:R-:W-:Y:S01]  /*84c0*/  ULDC UR5, c[0x0][0x658] ;  /* 0x0001960000057ab9 */ /* 0x000fe20000000800 */
[----:B------:R-:W-:Y:S01]  /*84d0*/  UMOV UR7, 0xffffffff ;  /* 0xffffffff00077882 */ /* 0x000fe20000000000 */
[----:B------:R-:W-:Y:S01]  /*84e0*/  ULDC UR6, c[0x0][0xc] ;  /* 0x0000030000067ab9 */ /* 0x000fe20000000800 */
[----:B------:R-:W-:Y:S01]  /*84f0*/  USHF.L.U32 UR8, UR7, UR5, URZ ;  /* 0x0000000507087299 */ /* 0x000fe2000800063f */
[----:B------:R-:W-:Y:S01]  /*8500*/  BSSY B0, `(.L_x_176) ;  /* 0x00000c7000007945 */ /* 0x000fe20003800000 */
[----:B------:R-:W-:Y:S01]  /*8510*/  UMOV UR9, 0x1 ;  /* 0x0000000100097882 */ /* 0x000fe20000000000 */
[----:B------:R-:W-:Y:S01]  /*8520*/  ULDC UR7, c[0x0][0x10] ;  /* 0x0000040000077ab9 */ /* 0x000fe20000000800 */
[----:B------:R-:W1:Y:S01]  /*8530*/  S2UR UR10, SR_CgaCtaId ;  /* 0x00000000000a79c3 */ /* 0x000e620000008800 */
[----:B------:R-:W-:Y:S01]  /*8540*/  UIMAD.WIDE.U32 UR6, UR6, UR7, URZ ;  /* 0x00000007060672a5 */ /* 0x000fe2000f8e003f */
[----:B------:R-:W-:Y:S01]  /*8550*/  IMAD.MOV.U32 R16, RZ, RZ, 0x1 ;  /* 0x00000001ff107424 */ /* 0x000fe200078e00ff */
[----:B------:R-:W-:Y:S01]  /*8560*/  USHF.L.U32 UR18, UR9, UR5, URZ ;  /* 0x0000000509127299 */ /* 0x000fe2000800063f */
[----:B------:R-:W-:Y:S01]  /*8570*/  LOP3.LUT R15, R4, 0x2, RZ, 0xfc, !PT ;  /* 0x00000002040f7812 */ /* 0x000fe200078efcff */
[----:B------:R-:W-:Y:S01]  /*8580*/  IMAD.MOV.U32 R13, RZ, RZ, RZ ;  /* 0x000000ffff0d7224 */ /* 0x000fe200078e00ff */
[----:B------:R-:W-:Y:S01]  /*8590*/  ULDC UR5, c[0x0][0x14] ;  /* 0x0000050000057ab9 */ /* 0x000fe20000000800 */
[----:B------:R-:W-:Y:S01]  /*85a0*/  ULDC UR4, c[0x0][0x600] ;  /* 0x0001800000047ab9 */ /* 0x000fe20000000800 */
[----:B------:R-:W-:-:S02]  /*85b0*/  UIMAD.WIDE.U32 UR20, UR6, UR5, URZ ;  /* 0x00000005061472a5 */ /* 0x000fc4000f8e003f */
[----:B------:R-:W-:Y:S02]  /*85c0*/  UIMAD UR13, UR7, UR5, URZ ;  /* 0x00000005070d72a4 */ /* 0x000fe4000f8e023f */
[----:B------:R-:W-:Y:S02]  /*85d0*/  UIADD3 UR4, UR4, -0x1, URZ ;  /* 0xffffffff04047890 */ /* 0x000fe4000fffe03f */
[----:B------:R-:W-:Y:S01]  /*85e0*/  ULOP3.LUT UR17, URZ, UR8, URZ, 0x33, !UPT ;  /* 0x000000083f117292 */ /* 0x000fe2000f8e333f */
[----:B0-----:R-:W-:Y:S01]  /*85f0*/  VIADD R5, R5, 0x3f ;  /* 0x0000003f05057836 */ /* 0x001fe20000000000 */
[----:B------:R-:W-:Y:S01]  /*8600*/  UIADD3 UR13, UR21, UR13, URZ ;  /* 0x0000000d150d7290 */ /* 0x000fe2000fffe03f */
[----:B------:R-:W-:-:S03]  /*8610*/  ULDC.64 UR22, c[0x0][0x198] ;  /* 0x0000660000167ab9 */ /* 0x000fc60000000a00 */
[----:B------:R-:W-:Y:S01]  /*8620*/  SHF.R.S32.HI R6, RZ, 0x1f, R5 ;  /* 0x0000001fff067819 */ /* 0x000fe20000011405 */
[----:B-1----:R-:W-:-:S03]  /*8630*/  IMAD.U32 R11, RZ, RZ, UR10 ;  /* 0x0000000aff0b7e24 */ /* 0x002fc6000f8e00ff */
[----:B------:R-:W-:Y:S01]  /*8640*/  LEA.HI R6, R6, R5, RZ, 0x6 ;  /* 0x0000000506067211 */ /* 0x000fe200078f30ff */
[----:B------:R-:W-:-:S03]  /*8650*/  IMAD.MOV.U32 R5, RZ, RZ, 0x1 ;  /* 0x00000001ff057424 */ /* 0x000fc600078e00ff */
[----:B------:R-:W-:-:S05]  /*8660*/  SHF.R.S32.HI R10, RZ, 0x6, R6 ;  /* 0x00000006ff0a7819 */ /* 0x000fca0000011406 */
[----:B------:R-:W-:-:S07]  /*8670*/  VIADD R12, R10, 0x1 ;  /* 0x000000010a0c7836 */ /* 0x000fce0000000000 */
.L_x_187:
[----:B------:R-:W-:-:S03]  /*8680*/  UMOV UR5, 0xffffffff ;  /* 0xffffffff00057882 */ /* 0x000fc60000000000 */
[----:B------:R-:W-:Y:S05]  /*8690*/  BRA.DIV UR5, `(.L_x_177) ;  /* 0x0000001605107947 */ /* 0x000fea000b800000 */
[----:B------:R-:W-:-:S13]  /*86a0*/  ELECT P0, URZ, PT ;  /* 0x00000000003f782f */ /* 0x000fda0003800000 */
.L_x_208:
[----:B------:R-:W0:Y:S01]  /*86b0*/  LDC R6, c[0x0][0x28c] ;  /* 0x0000a300ff067b82 */ /* 0x000e220000000800 */
[----:B------:R-:W-:Y:S01]  /*86c0*/  BSSY B1, `(.L_x_178) ;  /* 0x0000039000017945 */ /* 0x000fe20003800000 */
[----:B0-----:R-:W-:-:S13]  /*86d0*/  ISETP.LT.OR P0, PT, R6, 0x1, !P0 ;  /* 0x000000010600780c */ /* 0x001fda0004701670 */
[----:B------:R-:W-:Y:S05]  /*86e0*/  @P0 BRA `(.L_x_179) ;  /* 0x0000000000d80947 */ /* 0x000fea0003800000 */
[----:B------:R-:W-:Y:S02]  /*86f0*/  IMAD R14, R14, 0x2, R11 ;  /* 0x000000020e0e7824 */ /* 0x000fe400078e020b */
[----:B------:R-:W-:Y:S02]  /*8700*/  IMAD.SHL.U32 R19, R7, 0x80, RZ ;  /* 0x0000008007137824 */ /* 0x000fe400078e00ff */
[----:B------:R-:W-:Y:S02]  /*8710*/  IMAD.MOV.U32 R22, RZ, RZ, RZ ;  /* 0x000000ffff167224 */ /* 0x000fe400078e00ff */
[----:B------:R-:W-:Y:S02]  /*8720*/  IMAD.MOV.U32 R6, RZ, RZ, R12 ;  /* 0x000000ffff067224 */ /* 0x000fe400078e000c */
[----:B------:R-:W-:Y:S02]  /*8730*/  IMAD.MOV.U32 R7, RZ, RZ, R5 ;  /* 0x000000ffff077224 */ /* 0x000fe400078e0005 */
[----:B------:R-:W-:-:S02]  /*8740*/  IMAD.MOV.U32 R8, RZ, RZ, R13 ;  /* 0x000000ffff087224 */ /* 0x000fc400078e000d */
[----:B------:R-:W-:-:S07]  /*8750*/  IMAD.SHL.U32 R18, R14, 0x40, RZ ;  /* 0x000000400e127824 */ /* 0x000fce00078e00ff */
.L_x_182:
[----:B------:R-:W0:Y:S01]  /*8760*/  S2UR UR5, SR_CgaCtaId ;  /* 0x00000000000579c3 */ /* 0x000e220000008800 */
[----:B------:R-:W-:Y:S02]  /*8770*/  MOV R14, 0x400 ;  /* 0x00000400000e7802 */ /* 0x000fe40000000f00 */
[----:B------:R-:W-:Y:S02]  /*8780*/  SHF.L.U32 R9, R7, 0x1f, RZ ;  /* 0x0000001f07097819 */ /* 0x000fe400000006ff */
[----:B------:R-:W-:Y:S01]  /*8790*/  LOP3.LUT P1, RZ, R0, 0x7f, RZ, 0xc0, !PT ;  /* 0x0000007f00ff7812 */ /* 0x000fe2000782c0ff */
[----:B0-----:R-:W-:-:S05]  /*87a0*/  IMAD.U32 R11, RZ, RZ, UR5 ;  /* 0x00000005ff0b7e24 */ /* 0x001fca000f8e00ff */
[----:B------:R-:W-:-:S07]  /*87b0*/  LEA R21, R11, R14, 0x18 ;  /* 0x0000000e0b157211 */ /* 0x000fce00078ec0ff */
[----:B------:R-:W0:Y:S01]  /*87c0*/  @!P1 LDC R14, c[0x0][0x500] ;  /* 0x00014000ff0e9b82 */ /* 0x000e220000000800 */
[----:B------:R-:W-:-:S04]  /*87d0*/  IMAD R20, R8, 0x8, R21 ;  /* 0x0000000808147824 */ /* 0x000fc800078e0215 */
[----:B------:R-:W1:Y:S02]  /*87e0*/  SYNCS.PHASECHK.TRANS64.TRYWAIT P0, [R20+URZ+0x70], R9 ;  /* 0x00007009140075a7 */ /* 0x000e64000800017f */
[----:B-1----:R-:W-:Y:S05]  /*87f0*/  @!P0 BRA `(.L_x_180) ;  /* 0x0000001000d88947 */ /* 0x002fea0003800000 */
.L_x_209:
[----:B-1----:R-:W-:Y:S01]  /*8800*/  PRMT R9, R15, 0x9910, RZ ;  /* 0x000099100f097816 */ /* 0x002fe200000000ff */
[----:B0-----:R0:W-:Y:S03]  /*8810*/  @!P1 SYNCS.ARRIVE.TRANS64 RZ, [R20+URZ], R14 ;  /* 0x0000000e14ff99a7 */ /* 0x0011e6000800003f */
[----:B------:R-:W-:-:S13]  /*8820*/  ISETP.NE.AND P0, PT, R9, 0x2, PT ;  /* 0x000000020900780c */ /* 0x000fda0003f05270 */
[----:B0-----:R-:W-:Y:S05]  /*8830*/  @P0 BRA `(.L_x_181) ;  /* 0x0000000000040947 */ /* 0x001fea0003800000 */
[----:B------:R-:W-:Y:S01]  /*8840*/  BPT.TRAP 0x1 ;  /* 0x000000040000795c */ /* 0x000fe20000300000 */
.L_x_181:
[----:B------:R-:W-:Y:S01]  /*8850*/  IMAD.SHL.U32 R14, R8, 0x2000, RZ ;  /* 0x00002000080e7824 */ /* 0x000fe200078e00ff */
[----:B------:R-:W-:Y:S01]  /*8860*/  R2UR UR8, R21 ;  /* 0x00000000150872ca */ /* 0x000fe200000e0000 */
[----:B------:R-:W-:Y:S01]  /*8870*/  VIADD R6, R6, 0xffffffff ;  /* 0xffffffff06067836 */ /* 0x000fe20000000000 */
[----:B------:R-:W-:Y:S01]  /*8880*/  R2UR UR9, R20 ;  /* 0x00000000140972ca */ /* 0x000fe200000e0000 */
[--C-:B------:R-:W-:Y:S01]  /*8890*/  IMAD R9, R11, 0x1000, R14.reuse ;  /* 0x000010000b097824 */ /* 0x100fe200078e020e */
[----:B------:R-:W-:Y:S01]  /*88a0*/  IADD3 R14, R21, 0x1c200, R14 ;  /* 0x0001c200150e7810 */ /* 0x000fe20007ffe00e */
[----:B------:R-:W-:Y:S01]  /*88b0*/  UIADD3 UR6, UP0, UR22, 0xf0, URZ ;  /* 0x000000f016067890 */ /* 0x000fe2000ff1e03f */
[----:B------:R-:W-:Y:S01]  /*88c0*/  R2UR UR11, R18 ;  /* 0x00000000120b72ca */ /* 0x000fe200000e0000 */
[----:B------:R-:W-:Y:S01]  /*88d0*/  UIADD3 UR24, UP1, UR22, 0x1f0, URZ ;  /* 0x000001f016187890 */ /* 0x000fe2000ff3e03f */
[----:B------:R-:W-:Y:S01]  /*88e0*/  R2UR UR5, R9 ;  /* 0x00000000090572ca */ /* 0x000fe200000e0000 */
[----:B------:R-:W-:Y:S01]  /*88f0*/  UIADD3.X UR7, URZ, UR23, URZ, UP0, !UPT ;  /* 0x000000173f077290 */ /* 0x000fe200087fe43f */
[----:B------:R-:W-:Y:S01]  /*8900*/  R2UR UR10, R22 ;  /* 0x00000000160a72ca */ /* 0x000fe200000e0000 */
[----:B------:R-:W-:Y:S01]  /*8910*/  VIADD R8, R8, 0x1 ;  /* 0x0000000108087836 */ /* 0x000fe20000000000 */
[----:B------:R-:W-:Y:S01]  /*8920*/  R2UR UR12, R17 ;  /* 0x00000000110c72ca */ /* 0x000fe200000e0000 */
[----:B------:R-:W-:Y:S01]  /*8930*/  UIADD3.X UR25, URZ, UR23, URZ, UP1, !UPT ;  /* 0x000000173f197290 */ /* 0x000fe20008ffe43f */
[----:B------:R-:W-:Y:S01]  /*8940*/  R2UR UR16, R14 ;  /* 0x000000000e1072ca */ /* 0x000fe200000e0000 */
[----:B------:R-:W-:Y:S01]  /*8950*/  UMOV UR14, 0x0 ;  /* 0x00000000000e7882 */ /* 0x000fe20000000000 */
[----:B------:R-:W-:Y:S01]  /*8960*/  R2UR UR19, R19 ;  /* 0x00000000131372ca */ /* 0x000fe200000e0000 */
[----:B------:R-:W-:Y:S01]  /*8970*/  UMOV UR15, 0x10000000 ;  /* 0x10000000000f7882 */ /* 0x000fe20000000000 */
[----:B------:R-:W-:Y:S01]  /*8980*/  ISETP.GT.AND P1, PT, R6, 0x1, PT ;  /* 0x000000010600780c */ /* 0x000fe20003f24270 */
[----:B------:R-:W-:Y:S01]  /*8990*/  VIADD R22, R22, 0x40 ;  /* 0x0000004016167836 */ /* 0x000fe20000000000 */
[----:B------:R-:W-:Y:S01]  /*89a0*/  ISETP.NE.AND P0, PT, R8, 0xe, PT ;  /* 0x0000000e0800780c */ /* 0x000fe20003f05270 */
[----:B------:R-:W-:-:S03]  /*89b0*/  UIADD3 UR8, UR8, 0x200, UR5 ;  /* 0x0000020008087890 */ /* 0x000fc6000fffe005 */
[----:B------:R-:W-:Y:S01]  /*89c0*/  UMOV UR5, 0x30000 ;  /* 0x0003000000057882 */ /* 0x000fe20000000000 */
[----:B------:R-:W-:Y:S02]  /*89d0*/  SEL R14, RZ, 0x1, P0 ;  /* 0x00000001ff0e7807 */ /* 0x000fe40000000000 */
[----:B------:R-:W-:Y:S02]  /*89e0*/  SEL R8, R8, RZ, P0 ;  /* 0x000000ff08087207 */ /* 0x000fe40000000000 */
[----:B------:R-:W-:Y:S01]  /*89f0*/  LOP3.LUT R7, R7, R14, RZ, 0x3c, !PT ;  /* 0x0000000e07077212 */ /* 0x000fe200078e3cff */
[----:B------:R0:W-:Y:S02]  /*8a00*/  UTMALDG.3D.MULTICAST [UR8], [UR6], UR5, desc[UR14] ;  /* 0x00000e08060073b4 */ /* 0x0001e40008011805 */
[----:B0-----:R-:W-:Y:S01]  /*8a10*/  UMOV UR8, UR16 ;  /* 0x0000001000087c82 */ /* 0x001fe20008000000 */
[----:B------:R-:W-:Y:S02]  /*8a20*/  UMOV UR11, UR19 ;  /* 0x00000013000b7c82 */ /* 0x000fe40008000000 */
[----:B------:R0:W-:Y:S02]  /*8a30*/  UTMALDG.3D [UR8], [UR24], desc[UR14] ;  /* 0x00000e08180075b4 */ /* 0x0001e40008011000 */
[----:B0-----:R-:W-:Y:S05]  /*8a40*/  @P1 BRA `(.L_x_182) ;  /* 0xfffffffc00441947 */ /* 0x001fea000383ffff */
.L_x_179:
[----:B------:R-:W-:Y:S05]  /*8a50*/  BSYNC B1 ;  /* 0x0000000000017941 */ /* 0x000fea0003800000 */
.L_x_178:
[----:B------:R-:W-:Y:S01]  /*8a60*/  LOP3.LUT P1, RZ, R16, 0xff, RZ, 0xc0, !PT ;  /* 0x000000ff10ff7812 */ /* 0x000fe2000782c0ff */
[C---:B------:R-:W-:Y:S01]  /*8a70*/  IMAD.IADD R13, R10.reuse, 0x1, R13 ;  /* 0x000000010a0d7824 */ /* 0x040fe200078e020d */
[----:B------:R-:W-:Y:S01]  /*8a80*/  ULDC.64 UR6, c[0x0][0x650] ;  /* 0x0001940000067ab9 */ /* 0x000fe20000000a00 */
[C---:B------:R-:W-:Y:S01]  /*8a90*/  ISETP.GE.U32.AND P2, PT, R10.reuse, 0xe, PT ;  /* 0x0000000e0a00780c */ /* 0x040fe20003f46070 */
[----:B------:R-:W-:Y:S01]  /*8aa0*/  BSSY B1, `(.L_x_183) ;  /* 0x000006a000017945 */ /* 0x000fe20003800000 */
[----:B------:R-:W-:Y:S01]  /*8ab0*/  IMAD.MOV.U32 R14, RZ, RZ, -0x1 ;  /* 0xffffffffff0e7424 */ /* 0x000fe200078e00ff */
[----:B------:R-:W-:Y:S01]  /*8ac0*/  ISETP.GT.U32.AND P0, PT, R13, 0xd, PT ;  /* 0x0000000d0d00780c */ /* 0x000fe20003f04070 */
[----:B------:R-:W-:Y:S01]  /*8ad0*/  IMAD.MOV.U32 R17, RZ, RZ, -0x1 ;  /* 0xffffffffff117424 */ /* 0x000fe200078e00ff */
[----:B------:R-:W-:Y:S02]  /*8ae0*/  SHF.R.U32.HI R6, RZ, 0x1, R13 ;  /* 0x00000001ff067819 */ /* 0x000fe4000001160d */
[----:B------:R-:W-:-:S02]  /*8af0*/  ISETP.LT.U32.AND P0, PT, R10, 0xe, P0 ;  /* 0x0000000e0a00780c */ /* 0x000fc40000701070 */
[----:B------:R-:W-:Y:S01]  /*8b00*/  PRMT R16, RZ, 0x7610, R16 ;  /* 0x00007610ff107816 */ /* 0x000fe20000000010 */
[----:B------:R-:W0:Y:S01]  /*8b10*/  @P1 S2R R11, SR_CgaCtaId ;  /* 0x00000000000b1919 */ /* 0x000e220000008800 */
[----:B------:R-:W-:Y:S01]  /*8b20*/  @P1 MOV R8, 0x400 ;  /* 0x0000040000081802 */ /* 0x000fe20000000f00 */
[----:B------:R-:W-:Y:S01]  /*8b30*/  IMAD.WIDE.U32 R6, R6, -0x6db6db6d, RZ ;  /* 0x9249249306067825 */ /* 0x000fe200078e00ff */
[----:B------:R-:W-:-:S04]  /*8b40*/  SEL R6, RZ, 0x1, !P0 ;  /* 0x00000001ff067807 */ /* 0x000fc80004000000 */
[----:B------:R-:W-:Y:S02]  /*8b50*/  LOP3.LUT R5, R5, R6, RZ, 0x3c, !PT ;  /* 0x0000000605057212 */ /* 0x000fe400078e3cff */
[----:B------:R-:W-:Y:S02]  /*8b60*/  PRMT R6, RZ, 0x7610, R6 ;  /* 0x00007610ff067816 */ /* 0x000fe40000000006 */
[----:B0-----:R-:W-:-:S04]  /*8b70*/  @P1 LEA R8, R11, R8, 0x18 ;  /* 0x000000080b081211 */ /* 0x001fc800078ec0ff */
[----:B------:R0:W-:Y:S01]  /*8b80*/  @P1 SYNCS.ARRIVE.TRANS64.A1T0 RZ, [R8+URZ+0xf8], RZ ;  /* 0x0000f8ff08ff19a7 */ /* 0x0001e2000810003f */
[----:B------:R-:W-:-:S04]  /*8b90*/  IADD3 R2, P1, R2, UR20, RZ ;  /* 0x0000001402027c10 */ /* 0x000fc8000ff3e0ff */
[----:B------:R-:W-:Y:S02]  /*8ba0*/  IADD3.X R3, R3, UR13, RZ, P1, !PT ;  /* 0x0000000d03037c10 */ /* 0x000fe40008ffe4ff */
[----:B------:R-:W-:Y:S02]  /*8bb0*/  ISETP.GE.U32.AND P0, PT, R2, UR6, PT ;  /* 0x0000000602007c0c */ /* 0x000fe4000bf06070 */
[----:B0-----:R-:W-:Y:S01]  /*8bc0*/  SHF.R.U32.HI R8, RZ, 0x2, R7 ;  /* 0x00000002ff087819 */ /* 0x001fe20000011607 */
[----:B------:R-:W-:Y:S01]  /*8bd0*/  IMAD.MOV.U32 R7, RZ, RZ, -0x1 ;  /* 0xffffffffff077424 */ /* 0x000fe200078e00ff */
[----:B------:R-:W-:Y:S02]  /*8be0*/  ISETP.GE.U32.AND.EX P0, PT, R3, UR7, PT, P0 ;  /* 0x0000000703007c0c */ /* 0x000fe4000bf06100 */
[----:B------:R-:W-:Y:S01]  /*8bf0*/  @P2 LOP3.LUT R5, R5, 0x1, R8, 0x78, !PT ;  /* 0x0000000105052812 */ /* 0x000fe200078e7808 */
[----:B------:R-:W-:-:S10]  /*8c00*/  IMAD R13, R8, -0xe, R13 ;  /* 0xfffffff2080d7824 */ /* 0x000fd400078e020d */
[----:B------:R-:W-:Y:S05]  /*8c10*/  @P0 BRA `(.L_x_184) ;  /* 0x0000000400480947 */ /* 0x000fea0003800000 */
[----:B------:R-:W0:Y:S01]  /*8c20*/  S2R R18, SR_CTAID.X ;  /* 0x0000000000127919 */ /* 0x000e220000002500 */
[----:B------:R-:W-:Y:S01]  /*8c30*/  ULDC.64 UR6, c[0x0][0x628] ;  /* 0x00018a0000067ab9 */ /* 0x000fe20000000a00 */
[----:B------:R-:W1:Y:S01]  /*8c40*/  LDC R19, c[0x0][0x144] ;  /* 0x00005100ff137b82 */ /* 0x000e620000000800 */
[----:B------:R-:W-:Y:S01]  /*8c50*/  ISETP.NE.U32.AND P0, PT, RZ, UR6, PT ;  /* 0x00000006ff007c0c */ /* 0x000fe2000bf05070 */
[----:B------:R-:W2:Y:S01]  /*8c60*/  S2R R14, SR_CTAID.Y ;  /* 0x00000000000e7919 */ /* 0x000ea20000002600 */
[----:B------:R-:W-:Y:S01]  /*8c70*/  ULDC UR8, c[0x0][0x630] ;  /* 0x00018c0000087ab9 */ /* 0x000fe20000000800 */
[----:B------:R-:W-:Y:S01]  /*8c80*/  ULDC UR9, c[0x0][0x150] ;  /* 0x0000540000097ab9 */ /* 0x000fe20000000800 */
[----:B------:R-:W-:Y:S01]  /*8c90*/  ISETP.NE.AND.EX P0, PT, RZ, UR7, PT, P0 ;  /* 0x00000007ff007c0c */ /* 0x000fe2000bf05300 */
[----:B------:R-:W-:Y:S02]  /*8ca0*/  IMAD.MOV.U32 R6, RZ, RZ, R2 ;  /* 0x000000ffff067224 */ /* 0x000fe400078e0002 */
[----:B------:R-:W-:Y:S01]  /*8cb0*/  IMAD.MOV.U32 R7, RZ, RZ, R3 ;  /* 0x000000ffff077224 */ /* 0x000fe200078e0003 */
[----:B0-----:R-:W-:-:S09]  /*8cc0*/  I2FP.F32.U32 R20, R18 ;  /* 0x0000001200147245 */ /* 0x001fd20000201000 */
[----:B------:R-:W-:Y:S05]  /*8cd0*/  @!P0 BRA `(.L_x_185) ;  /* 0x0000000000288947 */ /* 0x000fea0003800000 */
[----:B------:R-:W-:Y:S02]  /*8ce0*/  ULDC UR5, c[0x0][0x634] ;  /* 0x00018d0000057ab9 */ /* 0x000fe40000000800 */
[----:B------:R-:W-:-:S05]  /*8cf0*/  IADD3 R7, P0, R2, UR5, RZ ;  /* 0x0000000502077c10 */ /* 0x000fca000ff1e0ff */
[----:B------:R-:W-:-:S04]  /*8d00*/  IMAD.X R17, RZ, RZ, R3, P0 ;  /* 0x000000ffff117224 */ /* 0x000fc800000e0603 */
[----:B------:R-:W-:-:S04]  /*8d10*/  IMAD.WIDE.U32 R8, R17, UR6, RZ ;  /* 0x0000000611087c25 */ /* 0x000fc8000f8e00ff */
[----:B------:R-:W-:-:S04]  /*8d20*/  IMAD.WIDE.U32 R8, P0, R7, UR7, R8 ;  /* 0x0000000707087c25 */ /* 0x000fc8000f800008 */
[----:B------:R-:W-:-:S04]  /*8d30*/  IMAD.WIDE.U32 R6, R7, UR6, RZ ;  /* 0x0000000607067c25 */ /* 0x000fc8000f8e00ff */
[----:B------:R-:W-:Y:S01]  /*8d40*/  IMAD.MOV.U32 R6, RZ, RZ, R9 ;  /* 0x000000ffff067224 */ /* 0x000fe200078e0009 */
[----:B------:R-:W-:Y:S01]  /*8d50*/  IADD3 RZ, P1, R7, R8, RZ ;  /* 0x0000000807ff7210 */ /* 0x000fe20007f3e0ff */
[----:B------:R-:W-:-:S04]  /*8d60*/  IMAD.X R7, RZ, RZ, RZ, P0 ;  /* 0x000000ffff077224 */ /* 0x000fc800000e06ff */
[----:B------:R-:W-:-:S08]  /*8d70*/  IMAD.WIDE.U32.X R6, R17, UR7, R6, P1 ;  /* 0x0000000711067c25 */ /* 0x000fd000088e0406 */
.L_x_185:
[----:B------:R-:W-:Y:S01]  /*8d80*/  FMUL R20, R20, UR9 ;  /* 0x0000000914147c20 */ /* 0x000fe20008400000 */
[--C-:B------:R-:W-:Y:S01]  /*8d90*/  SHF.R.U64 R17, R6, UR8, R7.reuse ;  /* 0x0000000806117c19 */ /* 0x100fe20008001207 */
[----:B------:R-:W-:Y:S01]  /*8da0*/  ULDC.64 UR6, c[0x0][0x620] ;  /* 0x0001880000067ab9 */ /* 0x000fe20000000a00 */
[----:B------:R-:W-:Y:S01]  /*8db0*/  SHF.R.U32.HI R6, RZ, UR8, R7 ;  /* 0x00000008ff067c19 */ /* 0x000fe20008011607 */
[----:B------:R-:W-:Y:S01]  /*8dc0*/  ULDC.64 UR8, c[0x0][0x640] ;  /* 0x0001900000087ab9 */ /* 0x000fe20000000a00 */
[----:B------:R-:W-:Y:S01]  /*8dd0*/  IADD3 R7, P0, RZ, -R17, RZ ;  /* 0x80000011ff077210 */ /* 0x000fe20007f1e0ff */
[----:B------:R-:W0:Y:S01]  /*8de0*/  F2I.U32.TRUNC.NTZ R20, R20 ;  /* 0x0000001400147305 */ /* 0x000e22000020f000 */
[----:B------:R-:W3:Y:S01]  /*8df0*/  LDC R21, c[0x0][0x148] ;  /* 0x00005200ff157b82 */ /* 0x000ee20000000800 */
[----:B------:R-:W-:Y:S02]  /*8e00*/  ULDC UR5, c[0x0][0x618] ;  /* 0x0001860000057ab9 */ /* 0x000fe40000000800 */
[----:B------:R-:W-:Y:S01]  /*8e10*/  IMAD.X R6, RZ, RZ, ~R6, P0 ;  /* 0x000000ffff067224 */ /* 0x000fe200000e0e06 */
[----:B------:R-:W-:-:S03]  /*8e20*/  ISETP.NE.U32.AND P0, PT, RZ, UR8, PT ;  /* 0x00000008ff007c0c */ /* 0x000fc6000bf05070 */
[----:B------:R-:W-:Y:S01]  /*8e30*/  IMAD R6, R6, UR6, RZ ;  /* 0x0000000606067c24 */ /* 0x000fe2000f8e02ff */
[----:B------:R-:W-:-:S03]  /*8e40*/  ISETP.NE.AND.EX P0, PT, RZ, UR9, PT, P0 ;  /* 0x00000009ff007c0c */ /* 0x000fc6000bf05300 */
[C---:B------:R-:W-:Y:S02]  /*8e50*/  IMAD R9, R7.reuse, UR7, R6 ;  /* 0x0000000707097c24 */ /* 0x040fe4000f8e0206 */
[----:B------:R-:W-:Y:S01]  /*8e60*/  IMAD.WIDE.U32 R6, R7, UR6, R2 ;  /* 0x0000000607067c25 */ /* 0x000fe2000f8e0002 */
[----:B------:R-:W-:-:S03]  /*8e70*/  ULDC UR6, c[0x0][0x154] ;  /* 0x0000550000067ab9 */ /* 0x000fc60000000800 */
[----:B0-----:R-:W-:Y:S02]  /*8e80*/  IMAD.MOV R8, RZ, RZ, -R20 ;  /* 0x000000ffff087224 */ /* 0x001fe400078e0a14 */
[----:B------:R-:W-:Y:S02]  /*8e90*/  IMAD.IADD R7, R7, 0x1, R9 ;  /* 0x0000000107077824 */ /* 0x000fe400078e0209 */
[----:B-1----:R-:W-:Y:S01]  /*8ea0*/  IMAD R18, R19, R8, R18 ;  /* 0x0000000813127224 */ /* 0x002fe200078e0212 */
[----:B--2---:R-:W-:Y:S02]  /*8eb0*/  I2FP.F32.U32 R8, R14 ;  /* 0x0000000e00087245 */ /* 0x004fe40000201000 */
[--C-:B------:R-:W-:Y:S02]  /*8ec0*/  SHF.R.U64 R19, R6, UR5, R7.reuse ;  /* 0x0000000506137c19 */ /* 0x100fe40008001207 */
[----:B------:R-:W-:Y:S01]  /*8ed0*/  SHF.R.U32.HI R6, RZ, UR5, R7 ;  /* 0x00000005ff067c19 */ /* 0x000fe20008011607 */
[----:B------:R-:W-:Y:S01]  /*8ee0*/  FMUL R8, R8, UR6 ;  /* 0x0000000608087c20 */ /* 0x000fe20008400000 */
[----:B------:R-:W-:-:S02]  /*8ef0*/  ULDC UR5, c[0x0][0x608] ;  /* 0x0001820000057ab9 */ /* 0x000fc40000000800 */
[--C-:B------:R-:W-:Y:S01]  /*8f00*/  SHF.R.U64 R22, R19, UR5, R6.reuse ;  /* 0x0000000513167c19 */ /* 0x100fe20008001206 */
[----:B------:R0:W1:Y:S01]  /*8f10*/  F2I.U32.TRUNC.NTZ R24, R8 ;  /* 0x0000000800187305 */ /* 0x000062000020f000 */
[----:B------:R-:W-:Y:S01]  /*8f20*/  SHF.R.U32.HI R7, RZ, UR5, R6 ;  /* 0x00000005ff077c19 */ /* 0x000fe20008011606 */
[----:B------:R-:W-:-:S03]  /*8f30*/  ULDC UR5, c[0x0][0x658] ;  /* 0x0001960000057ab9 */ /* 0x000fc60000000800 */
[--C-:B------:R-:W-:Y:S02]  /*8f40*/  SHF.R.U64 R20, R22, UR5, R7.reuse ;  /* 0x0000000516147c19 */ /* 0x100fe40008001207 */
[----:B------:R-:W-:-:S03]  /*8f50*/  SHF.R.U32.HI R23, RZ, UR5, R7 ;  /* 0x00000005ff177c19 */ /* 0x000fc60008011607 */
[----:B------:R-:W-:Y:S02]  /*8f60*/  IMAD.MOV.U32 R6, RZ, RZ, R20 ;  /* 0x000000ffff067224 */ /* 0x000fe400078e0014 */
[----:B------:R-:W-:Y:S01]  /*8f70*/  IMAD.MOV.U32 R7, RZ, RZ, R23 ;  /* 0x000000ffff077224 */ /* 0x000fe200078e0017 */
[----:B0-----:R-:W-:Y:S06]  /*8f80*/  @!P0 BRA `(.L_x_186) ;  /* 0x0000000000288947 */ /* 0x001fec0003800000 */
        /* <DEDUP_REMOVED lines=10> */
.L_x_186:
[----:B------:R-:W-:Y:S01]  /*9030*/  ULDC UR5, c[0x0][0x648] ;  /* 0x0001920000057ab9 */ /* 0x000fe20000000800 */
[----:B------:R-:W-:Y:S01]  /*9040*/  LOP3.LUT R22, R22, UR17, RZ, 0xc0, !PT ;  /* 0x0000001116167c12 */ /* 0x000fe2000f8ec0ff */
[----:B-1----:R-:W-:Y:S01]  /*9050*/  IMAD.MOV R24, RZ, RZ, -R24 ;  /* 0x000000ffff187224 */ /* 0x002fe200078e0a18 */
[----:B------:R-:W-:Y:S01]  /*9060*/  SHF.R.U64 R7, R6, UR5, R7 ;  /* 0x0000000506077c19 */ /* 0x000fe20008001207 */
[----:B------:R-:W-:Y:S01]  /*9070*/  ULDC UR5, c[0x0][0x638] ;  /* 0x00018e0000057ab9 */ /* 0x000fe20000000800 */
[----:B------:R-:W-:Y:S01]  /*9080*/  LOP3.LUT R19, R19, UR4, RZ, 0xc0, !PT ;  /* 0x0000000413137c12 */ /* 0x000fe2000f8ec0ff */
[----:B---3--:R-:W-:Y:S01]  /*9090*/  @P3 IMAD R18, R21, R24, R14 ;  /* 0x0000001815123224 */ /* 0x008fe200078e020e */
[----:B------:R-:W-:Y:S01]  /*90a0*/  ULDC UR6, c[0x0][0x610] ;  /* 0x0001840000067ab9 */ /* 0x000fe20000000800 */
[----:B------:R-:W-:Y:S02]  /*90b0*/  IMAD.MOV R9, RZ, RZ, -R7 ;  /* 0x000000ffff097224 */ /* 0x000fe400078e0a07 */
[----:B------:R-:W-:-:S02]  /*90c0*/  IMAD R7, R7, UR18, R22 ;  /* 0x0000001207077c24 */ /* 0x000fc4000f8e0216 */
[----:B------:R-:W-:Y:S01]  /*90d0*/  IMAD R20, R9, UR5, R20 ;  /* 0x0000000509147c24 */ /* 0x000fe2000f8e0214 */
[----:B------:R-:W-:Y:S01]  /*90e0*/  ULDC UR5, c[0x0][0x600] ;  /* 0x0001800000057ab9 */ /* 0x000fe20000000800 */
[----:B------:R-:W-:Y:S02]  /*90f0*/  IMAD R18, R7, UR6, R18 ;  /* 0x0000000607127c24 */ /* 0x000fe4000f8e0212 */
[----:B------:R-:W-:Y:S02]  /*9100*/  IMAD R9, R20, UR5, R19 ;  /* 0x0000000514097c24 */ /* 0x000fe4000f8e0213 */
[----:B------:R-:W-:-:S03]  /*9110*/  IMAD.MOV.U32 R6, RZ, RZ, 0x1 ;  /* 0x00000001ff067424 */ /* 0x000fc600078e00ff */
[----:B------:R-:W-:Y:S02]  /*9120*/  SEL R7, R9, R18, !P3 ;  /* 0x0000001209077207 */ /* 0x000fe40005800000 */
[----:B------:R-:W-:-:S07]  /*9130*/  SEL R14, R18, R9, !P3 ;  /* 0x00000009120e7207 */ /* 0x000fce0005800000 */
.L_x_184:
[----:B------:R-:W-:Y:S05]  /*9140*/  BSYNC B1 ;  /* 0x0000000000017941 */ /* 0x000fea0003800000 */
.L_x_183:
[----:B------:R-:W-:-:S13]  /*9150*/  LOP3.LUT P0, RZ, R6, 0xff, RZ, 0xc0, !PT ;  /* 0x000000ff06ff7812 */ /* 0x000fda000780c0ff */
[----:B------:R-:W-:Y:S05]  /*9160*/  @P0 BRA `(.L_x_187) ;  /* 0xfffffff400440947 */ /* 0x000fea000383ffff */
[----:B------:R-:W-:Y:S05]  /*9170*/  BSYNC B0 ;  /* 0x0000000000007941 */ /* 0x000fea0003800000 */
.L_x_176:
[----:B------:R-:W-:-:S03]  /*9180*/  UMOV UR5, 0xffffffff ;  /* 0xffffffff00057882 */ /* 0x000fc60000000000 */
[----:B------:R-:W-:Y:S05]  /*9190*/  BRA.DIV UR5, `(.L_x_188) ;  /* 0x0000000a05847947 */ /* 0x000fea000b800000 */
[----:B------:R-:W-:-:S13]  /*91a0*/  ELECT P0, URZ, PT ;  /* 0x00000000003f782f */ /* 0x000fda0003800000 */
.L_x_212:
[----:B------:R-:W-:Y:S04]  /*91b0*/  BSSY B0, `(.L_x_189) ;  /* 0x0000085000007945 */ /* 0x000fe80003800000 */
[----:B------:R-:W-:Y:S05]  /*91c0*/  @!P0 BRA `(.L_x_190) ;  /* 0x00000008000c8947 */ /* 0x000fea0003800000 */
[----:B------:R-:W-:-:S04]  /*91d0*/  LOP3.LUT R4, R4, 0x2, RZ, 0xfc, !PT ;  /* 0x0000000204047812 */ /* 0x000fc800078efcff */
[----:B------:R-:W-:-:S13]  /*91e0*/  ISETP.NE.AND P0, PT, R4, 0x3, PT ;  /* 0x000000030400780c */ /* 0x000fda0003f05270 */
[----:B------:R-:W-:Y:S05]  /*91f0*/  @!P0 BRA `(.L_x_191) ;  /* 0x0000000000048947 */ /* 0x000fea0003800000 */
[----:B------:R-:W-:Y:S01]  /*9200*/  BPT.TRAP 0x1 ;  /* 0x000000040000795c */ /* 0x000fe20000300000 */
.L_x_191:
[----:B------:R-:W0:Y:S01]  /*9210*/  S2R R3, SR_CgaCtaId ;  /* 0x0000000000037919 */ /* 0x000e220000008800 */
[----:B------:R-:W-:-:S04]  /*9220*/  MOV R0, 0x400 ;  /* 0x0000040000007802 */ /* 0x000fc80000000f00 */
[----:B0-----:R-:W-:Y:S02]  /*9230*/  LEA R0, R3, R0, 0x18 ;  /* 0x0000000003007211 */ /* 0x001fe400078ec0ff */
[----:B------:R-:W-:-:S03]  /*9240*/  SHF.L.U32 R3, R5, 0x1f, RZ ;  /* 0x0000001f05037819 */ /* 0x000fc600000006ff */
[----:B------:R-:W-:-:S04]  /*9250*/  VIADD R0, R0, 0x70 ;  /* 0x0000007000007836 */ /* 0x000fc80000000000 */
[C---:B------:R-:W-:Y:S02]  /*9260*/  IMAD R6, R13.reuse, 0x8, R0 ;  /* 0x000000080d067824 */ /* 0x040fe400078e0200 */
[----:B------:R-:W-:Y:S02]  /*9270*/  VIADD R13, R13, 0x1 ;  /* 0x000000010d0d7836 */ /* 0x000fe40000000000 */
[----:B------:R-:W0:Y:S03]  /*9280*/  SYNCS.PHASECHK.TRANS64.TRYWAIT P0, [R6+URZ], R3 ;  /* 0x00000003060075a7 */ /* 0x000e26000800017f */
[----:B------:R-:W-:-:S04]  /*9290*/  ISETP.NE.AND P1, PT, R13, 0xe, PT ;  /* 0x0000000e0d00780c */ /* 0x000fc80003f25270 */
[----:B------:R-:W-:Y:S02]  /*92a0*/  SEL R2, RZ, 0x1, P1 ;  /* 0x00000001ff027807 */ /* 0x000fe40000800000 */
[----:B------:R-:W-:Y:S02]  /*92b0*/  SEL R13, R13, RZ, P1 ;  /* 0x000000ff0d0d7207 */ /* 0x000fe40000800000 */
[----:B------:R-:W-:-:S03]  /*92c0*/  LOP3.LUT R8, R5, R2, RZ, 0x3c, !PT ;  /* 0x0000000205087212 */ /* 0x000fc600078e3cff */
[----:B------:R-:W-:Y:S01]  /*92d0*/  IMAD R7, R13, 0x8, R0 ;  /* 0x000000080d077824 */ /* 0x000fe200078e0200 */
[----:B------:R-:W-:Y:S01]  /*92e0*/  SHF.L.U32 R4, R8, 0x1f, RZ ;  /* 0x0000001f08047819 */ /* 0x000fe200000006ff */
[----:B0-----:R-:W-:Y:S06]  /*92f0*/  @!P0 BRA `(.L_x_192) ;  /* 0x00000008004c8947 */ /* 0x001fec0003800000 */
.L_x_213:
[----:B------:R-:W1:Y:S01]  /*9300*/  SYNCS.PHASECHK.TRANS64.TRYWAIT P0, [R7+URZ], R4 ;  /* 0x00000004070075a7 */ /* 0x000e62000800017f */
[----:B------:R-:W-:-:S05]  /*9310*/  VIADD R2, R13, 0x1 ;  /* 0x000000010d027836 */ /* 0x000fca0000000000 */
[----:B------:R-:W-:-:S04]  /*9320*/  ISETP.NE.AND P1, PT, R2, 0xe, PT ;  /* 0x0000000e0200780c */ /* 0x000fc80003f25270 */
[----:B0-----:R-:W-:Y:S02]  /*9330*/  SEL R3, RZ, 0x1, P1 ;  /* 0x00000001ff037807 */ /* 0x001fe40000800000 */
[----:B------:R-:W-:Y:S02]  /*9340*/  SEL R9, R2, RZ, P1 ;  /* 0x000000ff02097207 */ /* 0x000fe40000800000 */
[----:B------:R-:W-:-:S03]  /*9350*/  LOP3.LUT R8, R8, R3, RZ, 0x3c, !PT ;  /* 0x0000000308087212 */ /* 0x000fc600078e3cff */
[----:B------:R-:W-:Y:S01]  /*9360*/  IMAD R6, R9, 0x8, R0 ;  /* 0x0000000809067824 */ /* 0x000fe200078e0200 */
[----:B------:R-:W-:Y:S01]  /*9370*/  SHF.L.U32 R5, R8, 0x1f, RZ ;  /* 0x0000001f08057819 */ /* 0x000fe200000006ff */
[----:B-1----:R-:W-:Y:S06]  /*9380*/  @!P0 BRA `(.L_x_193) ;  /* 0x00000008003c8947 */ /* 0x002fec0003800000 */
.L_x_214:
[----:B------:R-:W1:Y:S01]  /*9390*/  SYNCS.PHASECHK.TRANS64.TRYWAIT P0, [R6+URZ], R5 ;  /* 0x00000005060075a7 */ /* 0x000e62000800017f */
[----:B------:R-:W-:-:S05]  /*93a0*/  VIADD R2, R9, 0x1 ;  /* 0x0000000109027836 */ /* 0x000fca0000000000 */
[----:B------:R-:W-:-:S04]  /*93b0*/  ISETP.NE.AND P1, PT, R2, 0xe, PT ;  /* 0x0000000e0200780c */ /* 0x000fc80003f25270 */
[----:B------:R-:W-:Y:S02]  /*93c0*/  SEL R3, RZ, 0x1, P1 ;  /* 0x00000001ff037807 */ /* 0x000fe40000800000 */
[----:B0-----:R-:W-:Y:S02]  /*93d0*/  SEL R7, R2, RZ, P1 ;  /* 0x000000ff02077207 */ /* 0x001fe40000800000 */
[----:B------:R-:W-:-:S03]  /*93e0*/  LOP3.LUT R8, R8, R3, RZ, 0x3c, !PT ;  /* 0x0000000308087212 */ /* 0x000fc600078e3cff */
[----:B------:R-:W-:Y:S01]  /*93f0*/  IMAD R9, R7, 0x8, R0 ;  /* 0x0000000807097824 */ /* 0x000fe200078e0200 */
[----:B------:R-:W-:Y:S01]  /*9400*/  SHF.L.U32 R4, R8, 0x1f, RZ ;  /* 0x0000001f08047819 */ /* 0x000fe200000006ff */
[----:B-1----:R-:W-:Y:S06]  /*9410*/  @!P0 BRA `(.L_x_194) ;  /* 0x00000008002c8947 */ /* 0x002fec0003800000 */
.L_x_215:
[----:B------:R-:W1:Y:S01]  /*9420*/  SYNCS.PHASECHK.TRANS64.TRYWAIT P0, [R9+URZ], R4 ;  /* 0x00000004090075a7 */ /* 0x000e62000800017f */
[----:B------:R-:W-:-:S05]  /*9430*/  VIADD R2, R7, 0x1 ;  /* 0x0000000107027836 */ /* 0x000fca0000000000 */
[----:B------:R-:W-:-:S04]  /*9440*/  ISETP.NE.AND P1, PT, R2, 0xe, PT ;  /* 0x0000000e0200780c */ /* 0x000fc80003f25270 */
[----:B------:R-:W-:Y:S02]  /*9450*/  SEL R3, RZ, 0x1, P1 ;  /* 0x00000001ff037807 */ /* 0x000fe40000800000 */
[----:B------:R-:W-:Y:S02]  /*9460*/  SEL R7, R2, RZ, P1 ;  /* 0x000000ff02077207 */ /* 0x000fe40000800000 */
[----:B------:R-:W-:-:S03]  /*9470*/  LOP3.LUT R8, R8, R3, RZ, 0x3c, !PT ;  /* 0x0000000308087212 */ /* 0x000fc600078e3cff */
[----:B0-----:R-:W-:Y:S01]  /*9480*/  IMAD R6, R7, 0x8, R0 ;  /* 0x0000000807067824 */ /* 0x001fe200078e0200 */
[----:B------:R-:W-:Y:S01]  /*9490*/  SHF.L.U32 R5, R8, 0x1f, RZ ;  /* 0x0000001f08057819 */ /* 0x000fe200000006ff */
[----:B-1----:R-:W-:Y:S06]  /*94a0*/  @!P0 BRA `(.L_x_195) ;  /* 0x00000008001c8947 */ /* 0x002fec0003800000 */
.L_x_216:
        /* <DEDUP_REMOVED lines=9> */
.L_x_217:
        /* <DEDUP_REMOVED lines=9> */
.L_x_218:
        /* <DEDUP_REMOVED lines=9> */
.L_x_219:
        /* <DEDUP_REMOVED lines=9> */
.L_x_220:
        /* <DEDUP_REMOVED lines=9> */
.L_x_221:
        /* <DEDUP_REMOVED lines=9> */
.L_x_222:
        /* <DEDUP_REMOVED lines=9> */
.L_x_223:
        /* <DEDUP_REMOVED lines=9> */
.L_x_224:
[----:B------:R-:W1:Y:S01]  /*9930*/  SYNCS.PHASECHK.TRANS64.TRYWAIT P0, [R6+URZ], R5 ;  /* 0x00000005060075a7 */ /* 0x000e62000800017f */
[----:B------:R-:W-:-:S05]  /*9940*/  VIADD R2, R7, 0x1 ;  /* 0x0000000107027836 */ /* 0x000fca0000000000 */
[----:B------:R-:W-:-:S04]  /*9950*/  ISETP.NE.AND P1, PT, R2, 0xe, PT ;  /* 0x0000000e0200780c */ /* 0x000fc80003f25270 */
[----:B0-----:R-:W-:Y:S02]  /*9960*/  SEL R4, RZ, 0x1, P1 ;  /* 0x00000001ff047807 */ /* 0x001fe40000800000 */
[----:B------:R-:W-:Y:S02]  /*9970*/  SEL R3, R2, RZ, P1 ;  /* 0x000000ff02037207 */ /* 0x000fe40000800000 */
[----:B------:R-:W-:Y:S01]  /*9980*/  LOP3.LUT R4, R11, R4, RZ, 0x3c, !PT ;  /* 0x000000040b047212 */ /* 0x000fe200078e3cff */
[----:B-1----:R-:W-:Y:S06]  /*9990*/  @!P0 BRA `(.L_x_204) ;  /* 0x0000000400948947 */ /* 0x002fec0003800000 */
.L_x_225:
[----:B------:R-:W-:Y:S01]  /*99a0*/  IMAD R3, R3, 0x8, R0 ;  /* 0x0000000803037824 */ /* 0x000fe200078e0200 */
[----:B------:R-:W-:-:S07]  /*99b0*/  SHF.L.U32 R0, R4, 0x1f, RZ ;  /* 0x0000001f04007819 */ /* 0x000fce00000006ff */
.L_x_205:
[----:B-1----:R1:W2:Y:S02]  /*99c0*/  SYNCS.PHASECHK.TRANS64.TRYWAIT P0, [R3+URZ], R0 ;  /* 0x00000000030075a7 */ /* 0x0022a4000800017f */
[----:B--2---:R-:W-:Y:S05]  /*99d0*/  @!P0 NANOSLEEP.SYNCS 0x989680 ;  /* 0x009896800000895d */ /* 0x004fea0003900000 */
[----:B------:R-:W2:Y:S02]  /*99e0*/  @!P0 SYNCS.PHASECHK.TRANS64 P0, [R3+URZ], R0 ;  /* 0x00000000030085a7 */ /* 0x000ea4000800007f */
[----:B--2---:R-:W-:Y:S05]  /*99f0*/  @!P0 BRA `(.L_x_205) ;  /* 0xfffffffc00f08947 */ /* 0x004fea000383ffff */
.L_x_190:
[----:B------:R-:W-:Y:S05]  /*9a00*/  BSYNC B0 ;  /* 0x0000000000007941 */ /* 0x000fea0003800000 */
.L_x_189:
[----:B------:R-:W-:Y:S05]  /*9a10*/  EXIT ;  /* 0x000000000000794d */ /* 0x000fea0003800000 */
.L_x_22:
[----:B-1----:R-:W-:-:S04]  /*9a20*/  IMAD.U32 R12, RZ, RZ, UR6 ;  /* 0x00000006ff0c7e24 */ /* 0x002fc8000f8e00ff */
[----:B------:R1:W4:Y:S03]  /*9a30*/  SYNCS.PHASECHK.TRANS64.TRYWAIT P1, [R12+URZ], R11 ;  /* 0x0000000b0c0075a7 */ /* 0x000326000802017f */
[----:B----4-:R-:W-:Y:S05]  /*9a40*/  @!P1 NANOSLEEP.SYNCS 0x989680 ;  /* 0x009896800000995d */ /* 0x010fea0003900000 */
[----:B------:R-:W4:Y:S02]  /*9a50*/  @!P1 SYNCS.PHASECHK.TRANS64 P1, [R12+URZ], R11 ;  /* 0x0000000b0c0095a7 */ /* 0x000f24000802007f */
[----:B----4-:R-:W-:Y:S05]  /*9a60*/  @!P1 BRA `(.L_x_22) ;  /* 0xfffffffc00ec9947 */ /* 0x010fea000383ffff */
[----:B------:R-:W-:Y:S05]  /*9a70*/  BRA `(.L_x_21) ;  /* 0xffffff7c00987947 */ /* 0x000fea000383ffff */
.L_x_28:
[----:B-1----:R-:W-:-:S04]  /*9a80*/  IMAD.U32 R142, RZ, RZ, UR12 ;  /* 0x0000000cff8e7e24 */ /* 0x002fc8000f8e00ff */
[----:B------:R1:W4:Y:S03]  /*9a90*/  SYNCS.PHASECHK.TRANS64.TRYWAIT P1, [R142+URZ], R13 ;  /* 0x0000000d8e0075a7 */ /* 0x000326000802017f */
[----:B----4-:R-:W-:Y:S05]  /*9aa0*/  @!P1 NANOSLEEP.SYNCS 0x989680 ;  /* 0x009896800000995d */ /* 0x010fea0003900000 */
[----:B------:R-:W4:Y:S02]  /*9ab0*/  @!P1 SYNCS.PHASECHK.TRANS64 P1, [R142+URZ], R13 ;  /* 0x0000000d8e0095a7 */ /* 0x000f24000802007f */
[----:B----4-:R-:W-:Y:S05]  /*9ac0*/  @!P1 BRA `(.L_x_28) ;  /* 0xfffffffc00ec9947 */ /* 0x010fea000383ffff */
[----:B------:R-:W-:Y:S05]  /*9ad0*/  BRA `(.L_x_27) ;  /* 0xffffff8400d87947 */ /* 0x000fea000383ffff */
.L_x_177:
[----:B------:R-:W-:Y:S01]  /*9ae0*/  BSSY B1, `(.L_x_206) ;  /* 0x0000006000017945 */ /* 0x000fe20003800000 */
[----:B------:R-:W-:-:S07]  /*9af0*/  IMAD.MOV.U32 R6, RZ, RZ, -0x1 ;  /* 0xffffffffff067424 */ /* 0x000fce00078e00ff */
[----:B------:R-:W-:Y:S05]  /*9b00*/  WARPSYNC.COLLECTIVE R6, `(.L_x_207) ;  /* 0x00000000060c7348 */ /* 0x000fea0003c00000 */
[----:B------:R-:W-:Y:S02]  /*9b10*/  ELECT P0, UR62, PT ;  /* 0x00000000003e782f */ /* 0x000fe40003800000 */
[----:B------:R-:W-:Y:S01]  /*9b20*/  MOV R6, UR62 ;  /* 0x0000003e00067c02 */ /* 0x000fe20008000f00 */
[----:B------:R-:W-:Y:S10]  /*9b30*/  ENDCOLLECTIVE ;  /* 0x000000000000791b */ /* 0x000ff40003800000 */
.L_x_207:
[----:B------:R-:W-:Y:S05]  /*9b40*/  BSYNC B1 ;  /* 0x0000000000017941 */ /* 0x000fea0003800000 */
.L_x_206:
[----:B------:R-:W-:Y:S05]  /*9b50*/  BRA `(.L_x_208) ;  /* 0xffffffe800d47947 */ /* 0x000fea000383ffff */
.L_x_180:
[----:B-1----:R1:W2:Y:S02]  /*9b60*/  SYNCS.PHASECHK.TRANS64.TRYWAIT P0, [R20+URZ+0x70], R9 ;  /* 0x00007009140075a7 */ /* 0x0022a4000800017f */
[----:B--2---:R-:W-:Y:S05]  /*9b70*/  @!P0 NANOSLEEP.SYNCS 0x989680 ;  /* 0x009896800000895d */ /* 0x004fea0003900000 */
[----:B------:R-:W2:Y:S02]  /*9b80*/  @!P0 SYNCS.PHASECHK.TRANS64 P0, [R20+URZ+0x70], R9 ;  /* 0x00007009140085a7 */ /* 0x000ea4000800007f */
[----:B--2---:R-:W-:Y:S05]  /*9b90*/  @!P0 BRA `(.L_x_180) ;  /* 0xfffffffc00f08947 */ /* 0x004fea000383ffff */
[----:B------:R-:W-:Y:S05]  /*9ba0*/  BRA `(.L_x_209) ;  /* 0xffffffec00147947 */ /* 0x000fea000383ffff */
.L_x_188:
[----:B------:R-:W-:Y:S01]  /*9bb0*/  BSSY B0, `(.L_x_210) ;  /* 0x0000006000007945 */ /* 0x000fe20003800000 */
[----:B------:R-:W-:-:S07]  /*9bc0*/  IMAD.MOV.U32 R6, RZ, RZ, -0x1 ;  /* 0xffffffffff067424 */ /* 0x000fce00078e00ff */
[----:B------:R-:W-:Y:S05]  /*9bd0*/  WARPSYNC.COLLECTIVE R6, `(.L_x_211) ;  /* 0x00000000060c7348 */ /* 0x000fea0003c00000 */
[----:B------:R-:W-:Y:S02]  /*9be0*/  ELECT P0, UR62, PT ;  /* 0x00000000003e782f */ /* 0x000fe40003800000 */
[----:B------:R-:W-:Y:S01]  /*9bf0*/  MOV R6, UR62 ;  /* 0x0000003e00067c02 */ /* 0x000fe20008000f00 */
[----:B------:R-:W-:Y:S10]  /*9c00*/  ENDCOLLECTIVE ;  /* 0x000000000000791b */ /* 0x000ff40003800000 */
.L_x_211:
[----:B------:R-:W-:Y:S05]  /*9c10*/  BSYNC B0 ;  /* 0x0000000000007941 */ /* 0x000fea0003800000 */
.L_x_210:
[----:B------:R-:W-:Y:S05]  /*9c20*/  BRA `(.L_x_212) ;  /* 0xfffffff400607947 */ /* 0x000fea000383ffff */
.L_x_192:
[----:B0-----:R0:W1:Y:S02]  /*9c30*/  SYNCS.PHASECHK.TRANS64.TRYWAIT P0, [R6+URZ], R3 ;  /* 0x00000003060075a7 */ /* 0x001064000800017f */
[----:B-1----:R-:W-:Y:S05]  /*9c40*/  @!P0 NANOSLEEP.SYNCS 0x989680 ;  /* 0x009896800000895d */ /* 0x002fea0003900000 */
[----:B------:R-:W1:Y:S02]  /*9c50*/  @!P0 SYNCS.PHASECHK.TRANS64 P0, [R6+URZ], R3 ;  /* 0x00000003060085a7 */ /* 0x000e64000800007f */
[----:B-1----:R-:W-:Y:S05]  /*9c60*/  @!P0 BRA `(.L_x_192) ;  /* 0xfffffffc00f08947 */ /* 0x002fea000383ffff */
[----:B------:R-:W-:Y:S05]  /*9c70*/  BRA `(.L_x_213) ;  /* 0xfffffff400a07947 */ /* 0x000fea000383ffff */
.L_x_193:
[----:B0-----:R0:W1:Y:S02]  /*9c80*/  SYNCS.PHASECHK.TRANS64.TRYWAIT P0, [R7+URZ], R4 ;  /* 0x00000004070075a7 */ /* 0x001064000800017f */
[----:B-1----:R-:W-:Y:S05]  /*9c90*/  @!P0 NANOSLEEP.SYNCS 0x989680 ;  /* 0x009896800000895d */ /* 0x002fea0003900000 */
[----:B------:R-:W1:Y:S02]  /*9ca0*/  @!P0 SYNCS.PHASECHK.TRANS64 P0, [R7+URZ], R4 ;  /* 0x00000004070085a7 */ /* 0x000e64000800007f */
[----:B-1----:R-:W-:Y:S05]  /*9cb0*/  @!P0 BRA `(.L_x_193) ;  /* 0xfffffffc00f08947 */ /* 0x002fea000383ffff */
[----:B------:R-:W-:Y:S05]  /*9cc0*/  BRA `(.L_x_214) ;  /* 0xfffffff400b07947 */ /* 0x000fea000383ffff */
.L_x_194:
[----:B0-----:R0:W1:Y:S02]  /*9cd0*/  SYNCS.PHASECHK.TRANS64.TRYWAIT P0, [R6+URZ], R5 ;  /* 0x00000005060075a7 */ /* 0x001064000800017f */
[----:B-1----:R-:W-:Y:S05]  /*9ce0*/  @!P0 NANOSLEEP.SYNCS 0x989680 ;  /* 0x009896800000895d */ /* 0x002fea0003900000 */
[----:B------:R-:W1:Y:S02]  /*9cf0*/  @!P0 SYNCS.PHASECHK.TRANS64 P0, [R6+URZ], R5 ;  /* 0x00000005060085a7 */ /* 0x000e64000800007f */
[----:B-1----:R-:W-:Y:S05]  /*9d00*/  @!P0 BRA `(.L_x_194) ;  /* 0xfffffffc00f08947 */ /* 0x002fea000383ffff */
[----:B------:R-:W-:Y:S05]  /*9d10*/  BRA `(.L_x_215) ;  /* 0xfffffff400c07947 */ /* 0x000fea000383ffff */
.L_x_195:
[----:B0-----:R0:W1:Y:S02]  /*9d20*/  SYNCS.PHASECHK.TRANS64.TRYWAIT P0, [R9+URZ], R4 ;  /* 0x00000004090075a7 */ /* 0x001064000800017f */
[----:B-1----:R-:W-:Y:S05]  /*9d30*/  @!P0 NANOSLEEP.SYNCS 0x989680 ;  /* 0x009896800000895d */ /* 0x002fea0003900000 */
[----:B------:R-:W1:Y:S02]  /*9d40*/  @!P0 SYNCS.PHASECHK.TRANS64 P0, [R9+URZ], R4 ;  /* 0x00000004090085a7 */ /* 0x000e64000800007f */
[----:B-1----:R-:W-:Y:S05]  /*9d50*/  @!P0 BRA `(.L_x_195) ;  /* 0xfffffffc00f08947 */ /* 0x002fea000383ffff */
[----:B------:R-:W-:Y:S05]  /*9d60*/  BRA `(.L_x_216) ;  /* 0xfffffff400d07947 */ /* 0x000fea000383ffff */
.L_x_196:
[----:B0-----:R0:W1:Y:S02]  /*9d70*/  SYNCS.PHASECHK.TRANS64.TRYWAIT P0, [R6+URZ], R5 ;  /* 0x00000005060075a7 */ /* 0x001064000800017f */
[----:B-1----:R-:W-:Y:S05]  /*9d80*/  @!P0 NANOSLEEP.SYNCS 0x989680 ;  /* 0x009896800000895d */ /* 0x002fea0003900000 */
[----:B------:R-:W1:Y:S02]  /*9d90*/  @!P0 SYNCS.PHASECHK.TRANS64 P0, [R6+URZ], R5 ;  /* 0x00000005060085a7 */ /* 0x000e64000800007f */
[----:B-1----:R-:W-:Y:S05]  /*9da0*/  @!P0 BRA `(.L_x_196) ;  /* 0xfffffffc00f08947 */ /* 0x002fea000383ffff */
[----:B------:R-:W-:Y:S05]  /*9db0*/  BRA `(.L_x_217) ;  /* 0xfffffff400e07947 */ /* 0x000fea000383ffff */
.L_x_197:
[----:B0-----:R0:W1:Y:S02]  /*9dc0*/  SYNCS.PHASECHK.TRANS64.TRYWAIT P0, [R9+URZ], R4 ;  /* 0x00000004090075a7 */ /* 0x001064000800017f */
[----:B-1----:R-:W-:Y:S05]  /*9dd0*/  @!P0 NANOSLEEP.SYNCS 0x989680 ;  /* 0x009896800000895d */ /* 0x002fea0003900000 */
[----:B------:R-:W1:Y:S02]  /*9de0*/  @!P0 SYNCS.PHASECHK.TRANS64 P0, [R9+URZ], R4 ;  /* 0x00000004090085a7 */ /* 0x000e64000800007f */
[----:B-1----:R-:W-:Y:S05]  /*9df0*/  @!P0 BRA `(.L_x_197) ;  /* 0xfffffffc00f08947 */ /* 0x002fea000383ffff */
[----:B------:R-:W-:Y:S05]  /*9e00*/  BRA `(.L_x_218) ;  /* 0xfffffff400f07947 */ /* 0x000fea000383ffff */
.L_x_198:
[----:B0-----:R0:W1:Y:S02]  /*9e10*/  SYNCS.PHASECHK.TRANS64.TRYWAIT P0, [R6+URZ], R5 ;  /* 0x00000005060075a7 */ /* 0x001064000800017f */
[----:B-1----:R-:W-:Y:S05]  /*9e20*/  @!P0 NANOSLEEP.SYNCS 0x989680 ;  /* 0x009896800000895d */ /* 0x002fea0003900000 */
[----:B------:R-:W1:Y:S02]  /*9e30*/  @!P0 SYNCS.PHASECHK.TRANS64 P0, [R6+URZ], R5 ;  /* 0x00000005060085a7 */ /* 0x000e64000800007f */
[----:B-1----:R-:W-:Y:S05]  /*9e40*/  @!P0 BRA `(.L_x_198) ;  /* 0xfffffffc00f08947 */ /* 0x002fea000383ffff */
[----:B------:R-:W-:Y:S05]  /*9e50*/  BRA `(.L_x_219) ;  /* 0xfffffff800007947 */ /* 0x000fea000383ffff */
.L_x_199:
[----:B0-----:R0:W1:Y:S02]  /*9e60*/  SYNCS.PHASECHK.TRANS64.TRYWAIT P0, [R9+URZ], R4 ;  /* 0x00000004090075a7 */ /* 0x001064000800017f */
[----:B-1----:R-:W-:Y:S05]  /*9e70*/  @!P0 NANOSLEEP.SYNCS 0x989680 ;  /* 0x009896800000895d */ /* 0x002fea0003900000 */
[----:B------:R-:W1:Y:S02]  /*9e80*/  @!P0 SYNCS.PHASECHK.TRANS64 P0, [R9+URZ], R4 ;  /* 0x00000004090085a7 */ /* 0x000e64000800007f */
[----:B-1----:R-:W-:Y:S05]  /*9e90*/  @!P0 BRA `(.L_x_199) ;  /* 0xfffffffc00f08947 */ /* 0x002fea000383ffff */
[----:B------:R-:W-:Y:S05]  /*9ea0*/  BRA `(.L_x_220) ;  /* 0xfffffff800107947 */ /* 0x000fea000383ffff */
.L_x_200:
[----:B0-----:R0:W1:Y:S02]  /*9eb0*/  SYNCS.PHASECHK.TRANS64.TRYWAIT P0, [R6+URZ], R5 ;  /* 0x00000005060075a7 */ /* 0x001064000800017f */
[----:B-1----:R-:W-:Y:S05]  /*9ec0*/  @!P0 NANOSLEEP.SYNCS 0x989680 ;  /* 0x009896800000895d */ /* 0x002fea0003900000 */
[----:B------:R-:W1:Y:S02]  /*9ed0*/  @!P0 SYNCS.PHASECHK.TRANS64 P0, [R6+URZ], R5 ;  /* 0x00000005060085a7 */ /* 0x000e64000800007f */
[----:B-1----:R-:W-:Y:S05]  /*9ee0*/  @!P0 BRA `(.L_x_200) ;  /* 0xfffffffc00f08947 */ /* 0x002fea000383ffff */
[----:B------:R-:W-:Y:S05]  /*9ef0*/  BRA `(.L_x_221) ;  /* 0xfffffff800207947 */ /* 0x000fea000383ffff */
.L_x_201:
[----:B0-----:R0:W1:Y:S02]  /*9f00*/  SYNCS.PHASECHK.TRANS64.TRYWAIT P0, [R9+URZ], R4 ;  /* 0x00000004090075a7 */ /* 0x001064000800017f */
[----:B-1----:R-:W-:Y:S05]  /*9f10*/  @!P0 NANOSLEEP.SYNCS 0x989680 ;  /* 0x009896800000895d */ /* 0x002fea0003900000 */
[----:B------:R-:W1:Y:S02]  /*9f20*/  @!P0 SYNCS.PHASECHK.TRANS64 P0, [R9+URZ], R4 ;  /* 0x00000004090085a7 */ /* 0x000e64000800007f */
[----:B-1----:R-:W-:Y:S05]  /*9f30*/  @!P0 BRA `(.L_x_201) ;  /* 0xfffffffc00f08947 */ /* 0x002fea000383ffff */
[----:B------:R-:W-:Y:S05]  /*9f40*/  BRA `(.L_x_222) ;  /* 0xfffffff800307947 */ /* 0x000fea000383ffff */
.L_x_202:
[----:B0-----:R0:W1:Y:S02]  /*9f50*/  SYNCS.PHASECHK.TRANS64.TRYWAIT P0, [R6+URZ], R5 ;  /* 0x00000005060075a7 */ /* 0x001064000800017f */
[----:B-1----:R-:W-:Y:S05]  /*9f60*/  @!P0 NANOSLEEP.SYNCS 0x989680 ;  /* 0x009896800000895d */ /* 0x002fea0003900000 */
[----:B------:R-:W1:Y:S02]  /*9f70*/  @!P0 SYNCS.PHASECHK.TRANS64 P0, [R6+URZ], R5 ;  /* 0x00000005060085a7 */ /* 0x000e64000800007f */
[----:B-1----:R-:W-:Y:S05]  /*9f80*/  @!P0 BRA `(.L_x_202) ;  /* 0xfffffffc00f08947 */ /* 0x002fea000383ffff */
[----:B------:R-:W-:Y:S05]  /*9f90*/  BRA `(.L_x_223) ;  /* 0xfffffff800407947 */ /* 0x000fea000383ffff */
.L_x_203:
[----:B0-----:R0:W1:Y:S02]  /*9fa0*/  SYNCS.PHASECHK.TRANS64.TRYWAIT P0, [R9+URZ], R4 ;  /* 0x00000004090075a7 */ /* 0x001064000800017f */
[----:B-1----:R-:W-:Y:S05]  /*9fb0*/  @!P0 NANOSLEEP.SYNCS 0x989680 ;  /* 0x009896800000895d */ /* 0x002fea0003900000 */
[----:B------:R-:W1:Y:S02]  /*9fc0*/  @!P0 SYNCS.PHASECHK.TRANS64 P0, [R9+URZ], R4 ;  /* 0x00000004090085a7 */ /* 0x000e64000800007f */
[----:B-1----:R-:W-:Y:S05]  /*9fd0*/  @!P0 BRA `(.L_x_203) ;  /* 0xfffffffc00f08947 */ /* 0x002fea000383ffff */
[----:B------:R-:W-:Y:S05]  /*9fe0*/  BRA `(.L_x_224) ;  /* 0xfffffff800507947 */ /* 0x000fea000383ffff */
.L_x_204:
[----:B0-----:R0:W1:Y:S02]  /*9ff0*/  SYNCS.PHASECHK.TRANS64.TRYWAIT P0, [R6+URZ], R5 ;  /* 0x00000005060075a7 */ /* 0x001064000800017f */
[----:B-1----:R-:W-:Y:S05]  /*a000*/  @!P0 NANOSLEEP.SYNCS 0x989680 ;  /* 0x009896800000895d */ /* 0x002fea0003900000 */
[----:B------:R-:W1:Y:S02]  /*a010*/  @!P0 SYNCS.PHASECHK.TRANS64 P0, [R6+URZ], R5 ;  /* 0x00000005060085a7 */ /* 0x000e64000800007f */
[----:B-1----:R-:W-:Y:S05]  /*a020*/  @!P0 BRA `(.L_x_204) ;  /* 0xfffffffc00f08947 */ /* 0x002fea000383ffff */
[----:B------:R-:W-:Y:S05]  /*a030*/  BRA `(.L_x_225) ;  /* 0xfffffff800587947 */ /* 0x000fea000383ffff */
.L_x_226:
[----:B------:R-:W-:-:S00]  /*a040*/  BRA `(.L_x_226) ;  /* 0xfffffffc00fc7947 */ /* 0x000fc0000383ffff */
[----:B------:R-:W-:-:S00]  /*a050*/  NOP ;  /* 0x0000000000007918 */ /* 0x000fc00000000000 */
        /* <DEDUP_REMOVED lines=10> */
.L_x_227:


//--------------------- .nv.shared._ZN7cutlass13device_kernelINS_4gemm6kernel13GemmUniversalIN4cute5tupleIJiiiiEEENS1_10collective13CollectiveMmaINS1_37MainloopSm90TmaGmmaWarpSpecializedFP8ILi14ENS5_IJNS4_1CILi1EEENSA_ILi2EEESB_EEENS1_35KernelTmaWarpSpecializedCooperativeEEENS5_IJNSA_ILi128EEESG_NSA_ILi64EEEEEENS_12float_e4m3_tENS5_IJlSB_lEEESJ_SK_NS4_8TiledMMAINS4_8MMA_AtomIJNS4_4SM904GMMA31MMA_64x128x32_F32E4M3E4M3_SS_TNILNSO_7ScaleInE1ELSQ_1EEEEEENS4_6LayoutINS5_IJSC_SB_SB_EEENS5_IJSB_NSA_ILi0EEESV_EEEEENS5_IJNS4_10UnderscoreESY_SY_EEEEENS4_23SM90_TMA_LOAD_MULTICASTENS4_14ComposedLayoutINS4_7SwizzleILi2ELi4ELi3EEENS4_18smem_ptr_flag_bitsILi8EEENST_INS5_IJNSA_ILi8EEESH_EEENS5_IJSH_SB_EEEEEEEvNS4_8identityENS4_13SM90_TMA_LOADES1B_vS1C_EENS_8epilogue10collective6detail29Sm90TmaWarpSpecializedAdapterINS1G_15DefaultEpilogueISJ_SK_SK_NS1F_6thread17LinearCombinationISJ_Li1EffLNS1K_9ScaleType4KindE0ELNS_15FloatRoundStyleE2ESJ_EENS1_15EpilogueDefaultEEEEEvvEEEEvNT_6ParamsE --------------------------
	.section	.nv.shared._ZN7cutlass13device_kernelINS_4gemm6kernel13GemmUniversalIN4cute5tupleIJiiiiEEENS1_10collective13CollectiveMmaINS1_37MainloopSm90TmaGmmaWarpSpecializedFP8ILi14ENS5_IJNS4_1CILi1EEENSA_ILi2EEESB_EEENS1_35KernelTmaWarpSpecializedCooperativeEEENS5_IJNSA_ILi128EEESG_NSA_ILi64EEEEEENS_12float_e4m3_tENS5_IJlSB_lEEESJ_SK_NS4_8TiledMMAINS4_8MMA_AtomIJNS4_4SM904GMMA31MMA_64x128x32_F32E4M3E4M3_SS_TNILNSO_7ScaleInE1ELSQ_1EEEEEENS4_6LayoutINS5_IJSC_SB_SB_EEENS5_IJSB_NSA_ILi0EEESV_EEEEENS5_IJNS4_10UnderscoreESY_SY_EEEEENS4_23SM90_TMA_LOAD_MULTICASTENS4_14ComposedLayoutINS4_7SwizzleILi2ELi4ELi3EEENS4_18smem_ptr_flag_bitsILi8EEENST_INS5_IJNSA_ILi8EEESH_EEENS5_IJSH_SB_EEEEEEEvNS4_8identityENS4_13SM90_TMA_LOADES1B_vS1C_EENS_8epilogue10collective6detail29Sm90TmaWarpSpecializedAdapterINS1G_15DefaultEpilogueISJ_SK_SK_NS1F_6thread17LinearCombinationISJ_Li1EffLNS1K_9ScaleType4KindE0ELNS_15FloatRoundStyleE2ESJ_EENS1_15EpilogueDefaultEEEEEvvEEEEvNT_6ParamsE,"aw",@nobits
	.sectionflags	@""
	.align	16
	.zero		1024


//--------------------- .nv.shared.reserved.0     --------------------------
	.section	.nv.shared.reserved.0,"aw",@nobits
	.weak		__nv_reservedSMEM_offset_0_alias
	.size		__nv_reservedSMEM_offset_0_alias, 0, 0
	.other		__nv_reservedSMEM_offset_0_alias,@"STO_CUDA_RESERVED_SHARED STV_DEFAULT"
__nv_reservedSMEM_offset_0_alias:
	.zero		0


//--------------------- .nv.global                --------------------------
	.section	.nv.global,"aw",@nobits
.nv.global:
	.type		_ZN39_INTERNAL_784c95cc_4_k_cu_8c198701_45094cute1_E,@object
	.size		_ZN39_INTERNAL_784c95cc_4_k_cu_8c198701_45094cute1_E,(_ZN39_INTERNAL_784c95cc_4_k_cu_8c198701_45094cuda3std3__45__cpo6cbeginE - _ZN39_INTERNAL_784c95cc_4_k_cu_8c198701_45094cute1_E)
_ZN39_INTERNAL_784c95cc_4_k_cu_8c198701_45094cute1_E:
	.zero		1
	.type		_ZN39_INTERNAL_784c95cc_4_k_cu_8c198701_45094cuda3std3__45__cpo6cbeginE,@object
	.size		_ZN39_INTERNAL_784c95cc_4_k_cu_8c198701_45094cuda3std3__45__cpo6cbeginE,(_ZN39_INTERNAL_784c95cc_4_k_cu_8c198701_45094cuda3std3__48in_placeE - _ZN39_INTERNAL_784c95cc_4_k_cu_8c198701_45094cuda3std3__45__cpo6cbeginE)
_ZN39_INTERNAL_784c95cc_4_k_cu_8c198701_45094cuda3std3__45__cpo6cbeginE:
	.zero		1
	.type		_ZN39_INTERNAL_784c95cc_4_k_cu_8c198701_45094cuda3std3__48in_placeE,@object
	.size		_ZN39_INTERNAL_784c95cc_4_k_cu_8c198701_45094cuda3std3__48in_placeE,(_ZN39_INTERNAL_784c95cc_4_k_cu_8c198701_45094cuda3std6ranges3__45__cpo9iter_moveE - _ZN39_INTERNAL_784c95cc_4_k_cu_8c198701_45094cuda3std3__48in_placeE)
_ZN39_INTERNAL_784c95cc_4_k_cu_8c198701_45094cuda3std3__48in_placeE:
	.zero		1
	.type		_ZN39_INTERNAL_784c95cc_4_k_cu_8c198701_45094cuda3std6ranges3__45__cpo9iter_moveE,@object
	.size		_ZN39_INTERNAL_784c95cc_4_k_cu_8c198701_45094cuda3std6ranges3__45__cpo9iter_moveE,(_ZN39_INTERNAL_784c95cc_4_k_cu_8c198701_45094cuda3std3__45__cpo5beginE - _ZN39_INTERNAL_784c95cc_4_k_cu_8c198701_45094cuda3std6ranges3__45__cpo9iter_moveE)
_ZN39_INTERNAL_784c95cc_4_k_cu_8c198701_45094cuda3std6ranges3__45__cpo9iter_moveE:
	.zero		1
	.type		_ZN39_INTERNAL_784c95cc_4_k_cu_8c198701_45094cuda3std3__45__cpo5beginE,@object
	.size		_ZN39_INTERNAL_784c95cc_4_k_cu_8c198701_45094cuda3std3__45__cpo5beginE,(_ZN39_INTERNAL_784c95cc_4_k_cu_8c198701_45094cuda3std3__441_GLOBAL__N__784c95cc_4_k_cu_8c198701_45096ignoreE - _ZN39_INTERNAL_784c95cc_4_k_cu_8c198701_45094cuda3std3__45__cpo5beginE)
_ZN39_INTERNAL_784c95cc_4_k_cu_8c198701_45094cuda3std3__45__cpo5beginE:
	.zero		1
	.type		_ZN39_INTERNAL_784c95cc_4_k_cu_8c198701_45094cuda3std3__441_GLOBAL__N__784c95cc_4_k_cu_8c198701_45096ignoreE,@object
	.size		_ZN39_INTERNAL_784c95cc_4_k_cu_8c198701_45094cuda3std3__441_GLOBAL__N__784c95cc_4_k_cu_8c198701_45096ignoreE,(_ZN39_INTERNAL_784c95cc_4_k_cu_8c198701_45094cute7productE - _ZN39_INTERNAL_784c95cc_4_k_cu_8c198701_45094cuda3std3__441_GLOBAL__N__784c95cc_4_k_cu_8c198701_45096ignoreE)
_ZN39_INTERNAL_784c95cc_4_k_cu_8c198701_45094cuda3std3__441_GLOBAL__N__784c95cc_4_k_cu_8c198701_45096ignoreE:
	.zero		1
	.type		_ZN39_INTERNAL_784c95cc_4_k_cu_8c198701_45094cute7productE,@object
	.size		_ZN39_INTERNAL_784c95cc_4_k_cu_8c198701_45094cute7productE,(_ZN39_INTERNAL_784c95cc_4_k_cu_8c198701_45094cuda3std3__45__cpo3endE - _ZN39_INTERNAL_784c95cc_4_k_cu_8c198701_45094cute7productE)
_ZN39_INTERNAL_784c95cc_4_k_cu_8c198701_45094cute7productE:
	.zero		1
	.type		_ZN39_INTERNAL_784c95cc_4_k_cu_8c198701_45094cuda3std3__45__cpo3endE,@object
	.size		_ZN39_INTERNAL_784c95cc_4_k_cu_8c198701_45094cuda3std3__45__cpo3endE,(_ZN39_INTERNAL_784c95cc_4_k_cu_8c198701_45094cuda3std3__419piecewise_constructE - _ZN39_INTERNAL_784c95cc_4_k_cu_8c198701_45094cuda3std3__45__cpo3endE)
_ZN39_INTERNAL_784c95cc_4_k_cu_8c198701_45094cuda3std3__45__cpo3endE:
	.zero		1
	.type		_ZN39_INTERNAL_784c95cc_4_k_cu_8c198701_45094cuda3std3__419piecewise_constructE,@object
	.size		_ZN39_INTERNAL_784c95cc_4_k_cu_8c198701_45094cuda3std3__419piecewise_constructE,(_ZN39_INTERNAL_784c95cc_4_k_cu_8c198701_45094cuda3std3__45__cpo4cendE - _ZN39_INTERNAL_784c95cc_4_k_cu_8c198701_45094cuda3std3__419piecewise_constructE)
_ZN39_INTERNAL_784c95cc_4_k_cu_8c198701_45094cuda3std3__419piecewise_constructE:
	.zero		1
	.type		_ZN39_INTERNAL_784c95cc_4_k_cu_8c198701_45094cuda3std3__45__cpo4cendE,@object
	.size		_ZN39_INTERNAL_784c95cc_4_k_cu_8c198701_45094cuda3std3__45__cpo4cendE,(_ZN39_INTERNAL_784c95cc_4_k_cu_8c198701_45094cuda3std6ranges3__45__cpo4swapE - _ZN39_INTERNAL_784c95cc_4_k_cu_8c198701_45094cuda3std3__45__cpo4cendE)
_ZN39_INTERNAL_784c95cc_4_k_cu_8c198701_45094cuda3std3__45__cpo4cendE:
	.zero		1
	.type		_ZN39_INTERNAL_784c95cc_4_k_cu_8c198701_45094cuda3std6ranges3__45__cpo4swapE,@object
	.size		_ZN39_INTERNAL_784c95cc_4_k_cu_8c198701_45094cuda3std6ranges3__45__cpo4swapE,(.L_7 - _ZN39_INTERNAL_784c95cc_4_k_cu_8c198701_45094cuda3std6ranges3__45__cpo4swapE)
_ZN39_INTERNAL_784c95cc_4_k_cu_8c198701_45094cuda3std6ranges3__45__cpo4swapE:
	.zero		1
.L_7:


//--------------------- .nv.constant0._ZN7cutlass13device_kernelINS_4gemm6kernel13GemmUniversalIN4cute5tupleIJiiiiEEENS1_10collective13CollectiveMmaINS1_37MainloopSm90TmaGmmaWarpSpecializedFP8ILi14ENS5_IJNS4_1CILi1EEENSA_ILi2EEESB_EEENS1_35KernelTmaWarpSpecializedCooperativeEEENS5_IJNSA_ILi128EEESG_NSA_ILi64EEEEEENS_12float_e4m3_tENS5_IJlSB_lEEESJ_SK_NS4_8TiledMMAINS4_8MMA_AtomIJNS4_4SM904GMMA31MMA_64x128x32_F32E4M3E4M3_SS_TNILNSO_7ScaleInE1ELSQ_1EEEEEENS4_6LayoutINS5_IJSC_SB_SB_EEENS5_IJSB_NSA_ILi0EEESV_EEEEENS5_IJNS4_10UnderscoreESY_SY_EEEEENS4_23SM90_TMA_LOAD_MULTICASTENS4_14ComposedLayoutINS4_7SwizzleILi2ELi4ELi3EEENS4_18smem_ptr_flag_bitsILi8EEENST_INS5_IJNSA_ILi8EEESH_EEENS5_IJSH_SB_EEEEEEEvNS4_8identityENS4_13SM90_TMA_LOADES1B_vS1C_EENS_8epilogue10collective6detail29Sm90TmaWarpSpecializedAdapterINS1G_15DefaultEpilogueISJ_SK_SK_NS1F_6thread17LinearCombinationISJ_Li1EffLNS1K_9ScaleType4KindE0ELNS_15FloatRoundStyleE2ESJ_EENS1_15EpilogueDefaultEEEEEvvEEEEvNT_6ParamsE --------------------------
	.section	.nv.constant0._ZN7cutlass13device_kernelINS_4gemm6kernel13GemmUniversalIN4cute5tupleIJiiiiEEENS1_10collective13CollectiveMmaINS1_37MainloopSm90TmaGmmaWarpSpecializedFP8ILi14ENS5_IJNS4_1CILi1EEENSA_ILi2EEESB_EEENS1_35KernelTmaWarpSpecializedCooperativeEEENS5_IJNSA_ILi128EEESG_NSA_ILi64EEEEEENS_12float_e4m3_tENS5_IJlSB_lEEESJ_SK_NS4_8TiledMMAINS4_8MMA_AtomIJNS4_4SM904GMMA31MMA_64x128x32_F32E4M3E4M3_SS_TNILNSO_7ScaleInE1ELSQ_1EEEEEENS4_6LayoutINS5_IJSC_SB_SB_EEENS5_IJSB_NSA_ILi0EEESV_EEEEENS5_IJNS4_10UnderscoreESY_SY_EEEEENS4_23SM90_TMA_LOAD_MULTICASTENS4_14ComposedLayoutINS4_7SwizzleILi2ELi4ELi3EEENS4_18smem_ptr_flag_bitsILi8EEENST_INS5_IJNSA_ILi8EEESH_EEENS5_IJSH_SB_EEEEEEEvNS4_8identityENS4_13SM90_TMA_LOADES1B_vS1C_EENS_8epilogue10collective6detail29Sm90TmaWarpSpecializedAdapterINS1G_15DefaultEpilogueISJ_SK_SK_NS1F_6thread17LinearCombinationISJ_Li1EffLNS1K_9ScaleType4KindE0ELNS_15FloatRoundStyleE2ESJ_EENS1_15EpilogueDefaultEEEEEvvEEEEvNT_6ParamsE,"a",@progbits
	.sectionflags	@""
	.align	4
.nv.constant0._ZN7cutlass13device_kernelINS_4gemm6kernel13GemmUniversalIN4cute5tupleIJiiiiEEENS1_10collective13CollectiveMmaINS1_37MainloopSm90TmaGmmaWarpSpecializedFP8ILi14ENS5_IJNS4_1CILi1EEENSA_ILi2EEESB_EEENS1_35KernelTmaWarpSpecializedCooperativeEEENS5_IJNSA_ILi128EEESG_NSA_ILi64EEEEEENS_12float_e4m3_tENS5_IJlSB_lEEESJ_SK_NS4_8TiledMMAINS4_8MMA_AtomIJNS4_4SM904GMMA31MMA_64x128x32_F32E4M3E4M3_SS_TNILNSO_7ScaleInE1ELSQ_1EEEEEENS4_6LayoutINS5_IJSC_SB_SB_EEENS5_IJSB_NSA_ILi0EEESV_EEEEENS5_IJNS4_10UnderscoreESY_SY_EEEEENS4_23SM90_TMA_LOAD_MULTICASTENS4_14ComposedLayoutINS4_7SwizzleILi2ELi4ELi3EEENS4_18smem_ptr_flag_bitsILi8EEENST_INS5_IJNSA_ILi8EEESH_EEENS5_IJSH_SB_EEEEEEEvNS4_8identityENS4_13SM90_TMA_LOADES1B_vS1C_EENS_8epilogue10collective6detail29Sm90TmaWarpSpecializedAdapterINS1G_15DefaultEpilogueISJ_SK_SK_NS1F_6thread17LinearCombinationISJ_Li1EffLNS1K_9ScaleType4KindE0ELNS_15FloatRoundStyleE2ESJ_EENS1_15EpilogueDefaultEEEEEvvEEEEvNT_6ParamsE:
	.zero		1664


//--------------------- SYMBOLS --------------------------

	.type		.nv.reservedSmem.offset0,@object
	.size		.nv.reservedSmem.offset0,0x4
